//
// Generated by NVIDIA NVVM Compiler
//
// Compiler Build ID: CL-36424714
// Cuda compilation tools, release 13.0, V13.0.88
// Based on NVVM 20.0.0
//

.version 9.0
.target sm_100
.address_size 64

	// .globl	_Z9compute_BPKfS0_S0_Pfi
// _ZZ11find_argminPKfPiPfiE7min_val has been demoted
// _ZZ11find_argminPKfPiPfiE7min_idx has been demoted
.global .align 4 .f32 d_min;
.global .align 4 .u32 d_changed;
.global .align 4 .f32 d_epsilon;
.global .align 4 .u32 d_found;
// _ZZ18find_most_negativePKfiPiS1_E6s_rows has been demoted
// _ZZ18find_most_negativePKfiPiS1_E6s_cols has been demoted
.global .align 4 .u32 d_flag;
.global .align 4 .u32 d_b_kl_neg;
.global .align 1 .b8 _ZN34_INTERNAL_c9bb59a7_4_k_cu_3a6ab9e94cuda3std3__45__cpo5beginE[1];
.global .align 1 .b8 _ZN34_INTERNAL_c9bb59a7_4_k_cu_3a6ab9e94cuda3std3__45__cpo3endE[1];
.global .align 1 .b8 _ZN34_INTERNAL_c9bb59a7_4_k_cu_3a6ab9e94cuda3std3__45__cpo6cbeginE[1];
.global .align 1 .b8 _ZN34_INTERNAL_c9bb59a7_4_k_cu_3a6ab9e94cuda3std3__45__cpo4cendE[1];
.global .align 1 .b8 _ZN34_INTERNAL_c9bb59a7_4_k_cu_3a6ab9e94cuda3std3__45__cpo6rbeginE[1];
.global .align 1 .b8 _ZN34_INTERNAL_c9bb59a7_4_k_cu_3a6ab9e94cuda3std3__45__cpo4rendE[1];
.global .align 1 .b8 _ZN34_INTERNAL_c9bb59a7_4_k_cu_3a6ab9e94cuda3std3__45__cpo7crbeginE[1];
.global .align 1 .b8 _ZN34_INTERNAL_c9bb59a7_4_k_cu_3a6ab9e94cuda3std3__45__cpo5crendE[1];
.global .align 1 .b8 _ZN34_INTERNAL_c9bb59a7_4_k_cu_3a6ab9e94cuda3std3__436_GLOBAL__N__c9bb59a7_4_k_cu_3a6ab9e96ignoreE[1];
.global .align 1 .b8 _ZN34_INTERNAL_c9bb59a7_4_k_cu_3a6ab9e94cuda3std3__419piecewise_constructE[1];
.global .align 1 .b8 _ZN34_INTERNAL_c9bb59a7_4_k_cu_3a6ab9e94cuda3std3__48in_placeE[1];
.global .align 1 .b8 _ZN34_INTERNAL_c9bb59a7_4_k_cu_3a6ab9e94cuda3std3__420unreachable_sentinelE[1];
.global .align 1 .b8 _ZN34_INTERNAL_c9bb59a7_4_k_cu_3a6ab9e94cuda3std3__47nulloptE[1];
.global .align 1 .b8 _ZN34_INTERNAL_c9bb59a7_4_k_cu_3a6ab9e94cuda3std3__48unexpectE[1];
.global .align 1 .b8 _ZN34_INTERNAL_c9bb59a7_4_k_cu_3a6ab9e94cuda3std6ranges3__45__cpo4swapE[1];
.global .align 1 .b8 _ZN34_INTERNAL_c9bb59a7_4_k_cu_3a6ab9e94cuda3std6ranges3__45__cpo9iter_moveE[1];
.global .align 1 .b8 _ZN34_INTERNAL_c9bb59a7_4_k_cu_3a6ab9e94cuda3std6ranges3__45__cpo5beginE[1];
.global .align 1 .b8 _ZN34_INTERNAL_c9bb59a7_4_k_cu_3a6ab9e94cuda3std6ranges3__45__cpo3endE[1];
.global .align 1 .b8 _ZN34_INTERNAL_c9bb59a7_4_k_cu_3a6ab9e94cuda3std6ranges3__45__cpo6cbeginE[1];
.global .align 1 .b8 _ZN34_INTERNAL_c9bb59a7_4_k_cu_3a6ab9e94cuda3std6ranges3__45__cpo4cendE[1];
.global .align 1 .b8 _ZN34_INTERNAL_c9bb59a7_4_k_cu_3a6ab9e94cuda3std6ranges3__45__cpo7advanceE[1];
.global .align 1 .b8 _ZN34_INTERNAL_c9bb59a7_4_k_cu_3a6ab9e94cuda3std6ranges3__45__cpo9iter_swapE[1];
.global .align 1 .b8 _ZN34_INTERNAL_c9bb59a7_4_k_cu_3a6ab9e94cuda3std6ranges3__45__cpo4nextE[1];
.global .align 1 .b8 _ZN34_INTERNAL_c9bb59a7_4_k_cu_3a6ab9e94cuda3std6ranges3__45__cpo4prevE[1];
.global .align 1 .b8 _ZN34_INTERNAL_c9bb59a7_4_k_cu_3a6ab9e94cuda3std6ranges3__45__cpo4dataE[1];
.global .align 1 .b8 _ZN34_INTERNAL_c9bb59a7_4_k_cu_3a6ab9e94cuda3std6ranges3__45__cpo5cdataE[1];
.global .align 1 .b8 _ZN34_INTERNAL_c9bb59a7_4_k_cu_3a6ab9e94cuda3std6ranges3__45__cpo4sizeE[1];
.global .align 1 .b8 _ZN34_INTERNAL_c9bb59a7_4_k_cu_3a6ab9e94cuda3std6ranges3__45__cpo5ssizeE[1];
.global .align 1 .b8 _ZN34_INTERNAL_c9bb59a7_4_k_cu_3a6ab9e94cuda3std6ranges3__45__cpo8distanceE[1];
.global .align 1 .b8 _ZN34_INTERNAL_c9bb59a7_4_k_cu_3a6ab9e96thrust24THRUST_300001_SM_1000_NS6system6detail10sequential3seqE[1];
.global .align 1 .b8 _ZN34_INTERNAL_c9bb59a7_4_k_cu_3a6ab9e96thrust24THRUST_300001_SM_1000_NS12placeholders2_1E[1];
.global .align 1 .b8 _ZN34_INTERNAL_c9bb59a7_4_k_cu_3a6ab9e96thrust24THRUST_300001_SM_1000_NS12placeholders2_2E[1];
.global .align 1 .b8 _ZN34_INTERNAL_c9bb59a7_4_k_cu_3a6ab9e96thrust24THRUST_300001_SM_1000_NS12placeholders2_3E[1];
.global .align 1 .b8 _ZN34_INTERNAL_c9bb59a7_4_k_cu_3a6ab9e96thrust24THRUST_300001_SM_1000_NS12placeholders2_4E[1];
.global .align 1 .b8 _ZN34_INTERNAL_c9bb59a7_4_k_cu_3a6ab9e96thrust24THRUST_300001_SM_1000_NS12placeholders2_5E[1];
.global .align 1 .b8 _ZN34_INTERNAL_c9bb59a7_4_k_cu_3a6ab9e96thrust24THRUST_300001_SM_1000_NS12placeholders2_6E[1];
.global .align 1 .b8 _ZN34_INTERNAL_c9bb59a7_4_k_cu_3a6ab9e96thrust24THRUST_300001_SM_1000_NS12placeholders2_7E[1];
.global .align 1 .b8 _ZN34_INTERNAL_c9bb59a7_4_k_cu_3a6ab9e96thrust24THRUST_300001_SM_1000_NS12placeholders2_8E[1];
.global .align 1 .b8 _ZN34_INTERNAL_c9bb59a7_4_k_cu_3a6ab9e96thrust24THRUST_300001_SM_1000_NS12placeholders2_9E[1];
.global .align 1 .b8 _ZN34_INTERNAL_c9bb59a7_4_k_cu_3a6ab9e96thrust24THRUST_300001_SM_1000_NS12placeholders3_10E[1];
.extern .shared .align 16 .b8 s_vals[];
.extern .shared .align 16 .b8 sdata[];

.visible .entry _Z9compute_BPKfS0_S0_Pfi(
	.param .u64 .ptr .align 1 _Z9compute_BPKfS0_S0_Pfi_param_0,
	.param .u64 .ptr .align 1 _Z9compute_BPKfS0_S0_Pfi_param_1,
	.param .u64 .ptr .align 1 _Z9compute_BPKfS0_S0_Pfi_param_2,
	.param .u64 .ptr .align 1 _Z9compute_BPKfS0_S0_Pfi_param_3,
	.param .u32 _Z9compute_BPKfS0_S0_Pfi_param_4
)
{
	.reg .pred 	%p<2>;
	.reg .b32 	%r<12>;
	.reg .b32 	%f<6>;
	.reg .b64 	%rd<16>;

	ld.param.u64 	%rd1, [_Z9compute_BPKfS0_S0_Pfi_param_0];
	ld.param.u64 	%rd2, [_Z9compute_BPKfS0_S0_Pfi_param_1];
	ld.param.u64 	%rd3, [_Z9compute_BPKfS0_S0_Pfi_param_2];
	ld.param.u64 	%rd4, [_Z9compute_BPKfS0_S0_Pfi_param_3];
	ld.param.u32 	%r3, [_Z9compute_BPKfS0_S0_Pfi_param_4];
	mov.u32 	%r4, %ctaid.y;
	mov.u32 	%r5, %ntid.y;
	mov.u32 	%r6, %tid.y;
	mad.lo.s32 	%r1, %r4, %r5, %r6;
	mov.u32 	%r7, %ctaid.x;
	mov.u32 	%r8, %ntid.x;
	mov.u32 	%r9, %tid.x;
	mad.lo.s32 	%r2, %r7, %r8, %r9;
	max.s32 	%r10, %r1, %r2;
	setp.ge.s32 	%p1, %r10, %r3;
	@%p1 bra 	$L__BB0_2;
	cvta.to.global.u64 	%rd5, %rd1;
	cvta.to.global.u64 	%rd6, %rd2;
	cvta.to.global.u64 	%rd7, %rd3;
	cvta.to.global.u64 	%rd8, %rd4;
	mad.lo.s32 	%r11, %r3, %r2, %r1;
	mul.wide.s32 	%rd9, %r11, 4;
	add.s64 	%rd10, %rd5, %rd9;
	ld.global.f32 	%f1, [%rd10];
	mul.wide.u32 	%rd11, %r1, 4;
	add.s64 	%rd12, %rd6, %rd11;
	ld.global.f32 	%f2, [%rd12];
	sub.f32 	%f3, %f1, %f2;
	mul.wide.s32 	%rd13, %r2, 4;
	add.s64 	%rd14, %rd7, %rd13;
	ld.global.f32 	%f4, [%rd14];
	sub.f32 	%f5, %f3, %f4;
	add.s64 	%rd15, %rd8, %rd9;
	st.global.f32 	[%rd15], %f5;
$L__BB0_2:
	ret;

}
	// .globl	_Z11find_argminPKfPiPfi
.visible .entry _Z11find_argminPKfPiPfi(
	.param .u64 .ptr .align 1 _Z11find_argminPKfPiPfi_param_0,
	.param .u64 .ptr .align 1 _Z11find_argminPKfPiPfi_param_1,
	.param .u64 .ptr .align 1 _Z11find_argminPKfPiPfi_param_2,
	.param .u32 _Z11find_argminPKfPiPfi_param_3
)
{
	.reg .pred 	%p<7>;
	.reg .b32 	%r<20>;
	.reg .b32 	%f<8>;
	.reg .b64 	%rd<12>;
	// demoted variable
	.shared .align 4 .b8 _ZZ11find_argminPKfPiPfiE7min_val[1024];
	// demoted variable
	.shared .align 4 .b8 _ZZ11find_argminPKfPiPfiE7min_idx[1024];
	ld.param.u64 	%rd1, [_Z11find_argminPKfPiPfi_param_0];
	ld.param.u64 	%rd2, [_Z11find_argminPKfPiPfi_param_1];
	ld.param.u64 	%rd3, [_Z11find_argminPKfPiPfi_param_2];
	ld.param.u32 	%r10, [_Z11find_argminPKfPiPfi_param_3];
	mov.u32 	%r1, %tid.x;
	mov.u32 	%r2, %ctaid.x;
	mov.u32 	%r19, %ntid.x;
	mad.lo.s32 	%r4, %r2, %r19, %r1;
	mul.lo.s32 	%r11, %r10, %r10;
	setp.ge.s32 	%p1, %r4, %r11;
	mov.f32 	%f7, 0f7F7FFFFF;
	@%p1 bra 	$L__BB1_2;
	cvta.to.global.u64 	%rd4, %rd1;
	mul.wide.s32 	%rd5, %r4, 4;
	add.s64 	%rd6, %rd4, %rd5;
	ld.global.f32 	%f7, [%rd6];
$L__BB1_2:
	shl.b32 	%r12, %r1, 2;
	mov.u32 	%r13, _ZZ11find_argminPKfPiPfiE7min_val;
	add.s32 	%r5, %r13, %r12;
	st.shared.f32 	[%r5], %f7;
	mov.u32 	%r14, _ZZ11find_argminPKfPiPfiE7min_idx;
	add.s32 	%r6, %r14, %r12;
	st.shared.u32 	[%r6], %r4;
	bar.sync 	0;
	setp.lt.u32 	%p2, %r19, 2;
	@%p2 bra 	$L__BB1_7;
$L__BB1_3:
	mov.u32 	%r7, %r19;
	shr.u32 	%r19, %r7, 1;
	setp.ge.u32 	%p3, %r1, %r19;
	@%p3 bra 	$L__BB1_6;
	shl.b32 	%r9, %r19, 2;
	add.s32 	%r15, %r5, %r9;
	ld.shared.f32 	%f3, [%r15];
	ld.shared.f32 	%f5, [%r5];
	setp.geu.f32 	%p4, %f3, %f5;
	@%p4 bra 	$L__BB1_6;
	st.shared.f32 	[%r5], %f3;
	add.s32 	%r16, %r6, %r9;
	ld.shared.u32 	%r17, [%r16];
	st.shared.u32 	[%r6], %r17;
$L__BB1_6:
	bar.sync 	0;
	setp.gt.u32 	%p5, %r7, 3;
	@%p5 bra 	$L__BB1_3;
$L__BB1_7:
	setp.ne.s32 	%p6, %r1, 0;
	@%p6 bra 	$L__BB1_9;
	ld.shared.f32 	%f6, [_ZZ11find_argminPKfPiPfiE7min_val];
	cvta.to.global.u64 	%rd7, %rd3;
	mul.wide.u32 	%rd8, %r2, 4;
	add.s64 	%rd9, %rd7, %rd8;
	st.global.f32 	[%rd9], %f6;
	ld.shared.u32 	%r18, [_ZZ11find_argminPKfPiPfiE7min_idx];
	cvta.to.global.u64 	%rd10, %rd2;
	add.s64 	%rd11, %rd10, %rd8;
	st.global.u32 	[%rd11], %r18;
$L__BB1_9:
	ret;

}
	// .globl	_Z16solve_1bc_kerneliPKiPiS1_PKfS1_S1_
.visible .entry _Z16solve_1bc_kerneliPKiPiS1_PKfS1_S1_(
	.param .u32 _Z16solve_1bc_kerneliPKiPiS1_PKfS1_S1__param_0,
	.param .u64 .ptr .align 1 _Z16solve_1bc_kerneliPKiPiS1_PKfS1_S1__param_1,
	.param .u64 .ptr .align 1 _Z16solve_1bc_kerneliPKiPiS1_PKfS1_S1__param_2,
	.param .u64 .ptr .align 1 _Z16solve_1bc_kerneliPKiPiS1_PKfS1_S1__param_3,
	.param .u64 .ptr .align 1 _Z16solve_1bc_kerneliPKiPiS1_PKfS1_S1__param_4,
	.param .u64 .ptr .align 1 _Z16solve_1bc_kerneliPKiPiS1_PKfS1_S1__param_5,
	.param .u64 .ptr .align 1 _Z16solve_1bc_kerneliPKiPiS1_PKfS1_S1__param_6
)
{
	.reg .pred 	%p<10>;
	.reg .b32 	%r<22>;
	.reg .b32 	%f<2>;
	.reg .b64 	%rd<19>;

	ld.param.u32 	%r3, [_Z16solve_1bc_kerneliPKiPiS1_PKfS1_S1__param_0];
	ld.param.u64 	%rd3, [_Z16solve_1bc_kerneliPKiPiS1_PKfS1_S1__param_1];
	ld.param.u64 	%rd4, [_Z16solve_1bc_kerneliPKiPiS1_PKfS1_S1__param_2];
	ld.param.u64 	%rd5, [_Z16solve_1bc_kerneliPKiPiS1_PKfS1_S1__param_4];
	ld.param.u64 	%rd6, [_Z16solve_1bc_kerneliPKiPiS1_PKfS1_S1__param_5];
	ld.param.u64 	%rd7, [_Z16solve_1bc_kerneliPKiPiS1_PKfS1_S1__param_6];
	mov.u32 	%r4, %ctaid.y;
	mov.u32 	%r5, %ntid.y;
	mov.u32 	%r6, %tid.y;
	mad.lo.s32 	%r1, %r4, %r5, %r6;
	mov.u32 	%r7, %ctaid.x;
	mov.u32 	%r8, %ntid.x;
	mov.u32 	%r9, %tid.x;
	mad.lo.s32 	%r2, %r7, %r8, %r9;
	max.s32 	%r10, %r1, %r2;
	setp.ge.s32 	%p1, %r10, %r3;
	@%p1 bra 	$L__BB2_11;
	cvta.to.global.u64 	%rd8, %rd6;
	cvta.to.global.u64 	%rd9, %rd7;
	mul.wide.s32 	%rd10, %r2, 4;
	add.s64 	%rd1, %rd9, %rd10;
	ld.global.u32 	%r11, [%rd1];
	setp.eq.s32 	%p2, %r11, %r3;
	mul.wide.u32 	%rd11, %r1, 4;
	add.s64 	%rd2, %rd8, %rd11;
	@%p2 bra 	$L__BB2_5;
	mad.lo.s32 	%r12, %r2, %r3, %r1;
	cvta.to.global.u64 	%rd12, %rd3;
	mul.wide.s32 	%rd13, %r12, 4;
	add.s64 	%rd14, %rd12, %rd13;
	ld.global.u32 	%r13, [%rd14];
	setp.ne.s32 	%p3, %r13, 1;
	@%p3 bra 	$L__BB2_5;
	atom.relaxed.global.cas.b32 	%r14, [%rd2], %r3, %r2;
	setp.ne.s32 	%p4, %r14, %r3;
	@%p4 bra 	$L__BB2_5;
	mov.b32 	%r15, 1;
	st.global.u32 	[d_changed], %r15;
$L__BB2_5:
	cvta.to.global.u64 	%rd15, %rd4;
	ld.global.u32 	%r16, [%rd15];
	setp.eq.s32 	%p5, %r1, %r16;
	@%p5 bra 	$L__BB2_11;
	ld.global.u32 	%r17, [%rd2];
	setp.eq.s32 	%p6, %r17, %r3;
	@%p6 bra 	$L__BB2_11;
	ld.global.u32 	%r18, [%rd1];
	setp.ne.s32 	%p7, %r18, %r3;
	@%p7 bra 	$L__BB2_11;
	mad.lo.s32 	%r19, %r2, %r3, %r1;
	cvta.to.global.u64 	%rd16, %rd5;
	mul.wide.s32 	%rd17, %r19, 4;
	add.s64 	%rd18, %rd16, %rd17;
	ld.global.f32 	%f1, [%rd18];
	setp.neu.f32 	%p8, %f1, 0f00000000;
	@%p8 bra 	$L__BB2_11;
	atom.global.min.s32 	%r20, [%rd1], %r1;
	setp.le.s32 	%p9, %r20, %r1;
	@%p9 bra 	$L__BB2_11;
	mov.b32 	%r21, 1;
	st.global.u32 	[d_changed], %r21;
$L__BB2_11:
	ret;

}
	// .globl	_Z15set_array_valuePiii
.visible .entry _Z15set_array_valuePiii(
	.param .u64 .ptr .align 1 _Z15set_array_valuePiii_param_0,
	.param .u32 _Z15set_array_valuePiii_param_1,
	.param .u32 _Z15set_array_valuePiii_param_2
)
{
	.reg .pred 	%p<2>;
	.reg .b32 	%r<7>;
	.reg .b64 	%rd<5>;

	ld.param.u64 	%rd1, [_Z15set_array_valuePiii_param_0];
	ld.param.u32 	%r2, [_Z15set_array_valuePiii_param_1];
	ld.param.u32 	%r3, [_Z15set_array_valuePiii_param_2];
	mov.u32 	%r4, %ctaid.x;
	mov.u32 	%r5, %ntid.x;
	mov.u32 	%r6, %tid.x;
	mad.lo.s32 	%r1, %r4, %r5, %r6;
	setp.ge.s32 	%p1, %r1, %r3;
	@%p1 bra 	$L__BB3_2;
	cvta.to.global.u64 	%rd2, %rd1;
	mul.wide.s32 	%rd3, %r1, 4;
	add.s64 	%rd4, %rd2, %rd3;
	st.global.u32 	[%rd4], %r2;
$L__BB3_2:
	ret;

}
	// .globl	_Z12update_dualsPiS_PfS0_i
.visible .entry _Z12update_dualsPiS_PfS0_i(
	.param .u64 .ptr .align 1 _Z12update_dualsPiS_PfS0_i_param_0,
	.param .u64 .ptr .align 1 _Z12update_dualsPiS_PfS0_i_param_1,
	.param .u64 .ptr .align 1 _Z12update_dualsPiS_PfS0_i_param_2,
	.param .u64 .ptr .align 1 _Z12update_dualsPiS_PfS0_i_param_3,
	.param .u32 _Z12update_dualsPiS_PfS0_i_param_4
)
{
	.reg .pred 	%p<4>;
	.reg .b32 	%r<8>;
	.reg .b32 	%f<7>;
	.reg .b64 	%rd<17>;

	ld.param.u64 	%rd1, [_Z12update_dualsPiS_PfS0_i_param_0];
	ld.param.u64 	%rd2, [_Z12update_dualsPiS_PfS0_i_param_1];
	ld.param.u64 	%rd3, [_Z12update_dualsPiS_PfS0_i_param_2];
	ld.param.u64 	%rd4, [_Z12update_dualsPiS_PfS0_i_param_3];
	ld.param.u32 	%r2, [_Z12update_dualsPiS_PfS0_i_param_4];
	mov.u32 	%r3, %ctaid.x;
	mov.u32 	%r4, %ntid.x;
	mov.u32 	%r5, %tid.x;
	mad.lo.s32 	%r1, %r3, %r4, %r5;
	setp.ge.s32 	%p1, %r1, %r2;
	@%p1 bra 	$L__BB4_5;
	cvta.to.global.u64 	%rd5, %rd1;
	mul.wide.s32 	%rd6, %r1, 4;
	add.s64 	%rd7, %rd5, %rd6;
	ld.global.u32 	%r6, [%rd7];
	setp.eq.s32 	%p2, %r6, %r2;
	@%p2 bra 	$L__BB4_3;
	ld.global.f32 	%f1, [d_epsilon];
	cvta.to.global.u64 	%rd8, %rd3;
	add.s64 	%rd10, %rd8, %rd6;
	ld.global.f32 	%f2, [%rd10];
	add.f32 	%f3, %f1, %f2;
	st.global.f32 	[%rd10], %f3;
$L__BB4_3:
	cvta.to.global.u64 	%rd11, %rd2;
	add.s64 	%rd13, %rd11, %rd6;
	ld.global.u32 	%r7, [%rd13];
	setp.eq.s32 	%p3, %r7, %r2;
	@%p3 bra 	$L__BB4_5;
	ld.global.f32 	%f4, [d_epsilon];
	cvta.to.global.u64 	%rd14, %rd4;
	add.s64 	%rd16, %rd14, %rd6;
	ld.global.f32 	%f5, [%rd16];
	sub.f32 	%f6, %f5, %f4;
	st.global.f32 	[%rd16], %f6;
$L__BB4_5:
	ret;

}
	// .globl	_Z13find_negativePKfiPiS1_
.visible .entry _Z13find_negativePKfiPiS1_(
	.param .u64 .ptr .align 1 _Z13find_negativePKfiPiS1__param_0,
	.param .u32 _Z13find_negativePKfiPiS1__param_1,
	.param .u64 .ptr .align 1 _Z13find_negativePKfiPiS1__param_2,
	.param .u64 .ptr .align 1 _Z13find_negativePKfiPiS1__param_3
)
{
	.reg .pred 	%p<3>;
	.reg .b32 	%r<13>;
	.reg .b32 	%f<2>;
	.reg .b64 	%rd<9>;

	ld.param.u64 	%rd1, [_Z13find_negativePKfiPiS1__param_0];
	ld.param.u32 	%r3, [_Z13find_negativePKfiPiS1__param_1];
	ld.param.u64 	%rd2, [_Z13find_negativePKfiPiS1__param_2];
	ld.param.u64 	%rd3, [_Z13find_negativePKfiPiS1__param_3];
	mov.u32 	%r4, %ctaid.y;
	mov.u32 	%r5, %ntid.y;
	mov.u32 	%r6, %tid.y;
	mad.lo.s32 	%r1, %r4, %r5, %r6;
	mov.u32 	%r7, %ctaid.x;
	mov.u32 	%r8, %ntid.x;
	mov.u32 	%r9, %tid.x;
	mad.lo.s32 	%r2, %r7, %r8, %r9;
	max.s32 	%r10, %r1, %r2;
	setp.ge.s32 	%p1, %r10, %r3;
	@%p1 bra 	$L__BB5_3;
	cvta.to.global.u64 	%rd4, %rd1;
	mad.lo.s32 	%r11, %r3, %r2, %r1;
	mul.wide.s32 	%rd5, %r11, 4;
	add.s64 	%rd6, %rd4, %rd5;
	ld.global.f32 	%f1, [%rd6];
	setp.geu.f32 	%p2, %f1, 0f00000000;
	@%p2 bra 	$L__BB5_3;
	mov.b32 	%r12, 1;
	st.global.u32 	[d_found], %r12;
	cvta.to.global.u64 	%rd7, %rd2;
	st.global.u32 	[%rd7], %r1;
	cvta.to.global.u64 	%rd8, %rd3;
	st.global.u32 	[%rd8], %r2;
$L__BB5_3:
	ret;

}
	// .globl	_Z11init_minvalv
.visible .entry _Z11init_minvalv()
{
	.reg .b32 	%r<2>;

	mov.b32 	%r1, 2139095040;
	st.global.u32 	[d_min], %r1;
	ret;

}
	// .globl	_Z18find_most_negativePKfiPiS1_
.visible .entry _Z18find_most_negativePKfiPiS1_(
	.param .u64 .ptr .align 1 _Z18find_most_negativePKfiPiS1__param_0,
	.param .u32 _Z18find_most_negativePKfiPiS1__param_1,
	.param .u64 .ptr .align 1 _Z18find_most_negativePKfiPiS1__param_2,
	.param .u64 .ptr .align 1 _Z18find_most_negativePKfiPiS1__param_3
)
{
	.reg .pred 	%p<12>;
	.reg .b32 	%r<45>;
	.reg .b32 	%f<10>;
	.reg .b64 	%rd<9>;
	// demoted variable
	.shared .align 4 .b8 _ZZ18find_most_negativePKfiPiS1_E6s_rows[1024];
	// demoted variable
	.shared .align 4 .b8 _ZZ18find_most_negativePKfiPiS1_E6s_cols[1024];
	ld.param.u64 	%rd1, [_Z18find_most_negativePKfiPiS1__param_0];
	ld.param.u32 	%r19, [_Z18find_most_negativePKfiPiS1__param_1];
	ld.param.u64 	%rd2, [_Z18find_most_negativePKfiPiS1__param_2];
	ld.param.u64 	%rd3, [_Z18find_most_negativePKfiPiS1__param_3];
	mov.u32 	%r21, %ctaid.y;
	mov.u32 	%r22, %ntid.y;
	mov.u32 	%r23, %tid.y;
	mad.lo.s32 	%r1, %r21, %r22, %r23;
	mov.u32 	%r24, %ctaid.x;
	mov.u32 	%r25, %ntid.x;
	mov.u32 	%r26, %tid.x;
	mad.lo.s32 	%r2, %r24, %r25, %r26;
	mad.lo.s32 	%r3, %r23, %r25, %r26;
	mul.lo.s32 	%r43, %r25, %r22;
	mov.b32 	%r41, -1;
	mov.f32 	%f9, 0f7F800000;
	max.s32 	%r27, %r1, %r2;
	setp.ge.s32 	%p1, %r27, %r19;
	mov.u32 	%r42, %r41;
	@%p1 bra 	$L__BB7_2;
	cvta.to.global.u64 	%rd4, %rd1;
	mad.lo.s32 	%r28, %r19, %r2, %r1;
	mul.wide.s32 	%rd5, %r28, 4;
	add.s64 	%rd6, %rd4, %rd5;
	ld.global.nc.f32 	%f7, [%rd6];
	setp.lt.f32 	%p2, %f7, 0f00000000;
	selp.f32 	%f9, %f7, 0f7F800000, %p2;
	selp.b32 	%r41, %r1, -1, %p2;
	selp.b32 	%r42, %r2, -1, %p2;
$L__BB7_2:
	shl.b32 	%r29, %r3, 2;
	mov.u32 	%r30, s_vals;
	add.s32 	%r9, %r30, %r29;
	st.shared.f32 	[%r9], %f9;
	mov.u32 	%r31, _ZZ18find_most_negativePKfiPiS1_E6s_rows;
	add.s32 	%r10, %r31, %r29;
	st.shared.u32 	[%r10], %r41;
	mov.u32 	%r32, _ZZ18find_most_negativePKfiPiS1_E6s_cols;
	add.s32 	%r11, %r32, %r29;
	st.shared.u32 	[%r11], %r42;
	bar.sync 	0;
	setp.lt.u32 	%p3, %r43, 2;
	@%p3 bra 	$L__BB7_7;
$L__BB7_3:
	mov.u32 	%r12, %r43;
	shr.u32 	%r43, %r12, 1;
	setp.ge.u32 	%p4, %r3, %r43;
	@%p4 bra 	$L__BB7_6;
	shl.b32 	%r14, %r43, 2;
	add.s32 	%r33, %r9, %r14;
	ld.shared.f32 	%f3, [%r33];
	ld.shared.f32 	%f8, [%r9];
	setp.geu.f32 	%p5, %f3, %f8;
	@%p5 bra 	$L__BB7_6;
	st.shared.f32 	[%r9], %f3;
	add.s32 	%r34, %r10, %r14;
	ld.shared.u32 	%r35, [%r34];
	st.shared.u32 	[%r10], %r35;
	add.s32 	%r36, %r11, %r14;
	ld.shared.u32 	%r37, [%r36];
	st.shared.u32 	[%r11], %r37;
$L__BB7_6:
	bar.sync 	0;
	setp.gt.u32 	%p6, %r12, 3;
	@%p6 bra 	$L__BB7_3;
$L__BB7_7:
	setp.ne.s32 	%p7, %r3, 0;
	@%p7 bra 	$L__BB7_14;
	ld.shared.f32 	%f4, [s_vals];
	setp.equ.f32 	%p8, %f4, 0f7F800000;
	@%p8 bra 	$L__BB7_14;
	mov.b32 	%r38, 1;
	st.global.u32 	[d_found], %r38;
	ld.global.u32 	%r44, [d_min];
	mov.b32 	%r16, %f4;
$L__BB7_10:
	mov.b32 	%f5, %r44;
	setp.ge.f32 	%p9, %f4, %f5;
	@%p9 bra 	$L__BB7_12;
	atom.relaxed.global.cas.b32 	%r18, [d_min], %r44, %r16;
	setp.ne.s32 	%p10, %r44, %r18;
	mov.u32 	%r44, %r18;
	@%p10 bra 	$L__BB7_10;
$L__BB7_12:
	setp.geu.f32 	%p11, %f4, %f5;
	@%p11 bra 	$L__BB7_14;
	ld.shared.u32 	%r39, [_ZZ18find_most_negativePKfiPiS1_E6s_rows];
	cvta.to.global.u64 	%rd7, %rd2;
	st.global.u32 	[%rd7], %r39;
	ld.shared.u32 	%r40, [_ZZ18find_most_negativePKfiPiS1_E6s_cols];
	cvta.to.global.u64 	%rd8, %rd3;
	st.global.u32 	[%rd8], %r40;
$L__BB7_14:
	ret;

}
	// .globl	_Z23find_min_valid_atomic2dPKfPKiS2_i
.visible .entry _Z23find_min_valid_atomic2dPKfPKiS2_i(
	.param .u64 .ptr .align 1 _Z23find_min_valid_atomic2dPKfPKiS2_i_param_0,
	.param .u64 .ptr .align 1 _Z23find_min_valid_atomic2dPKfPKiS2_i_param_1,
	.param .u64 .ptr .align 1 _Z23find_min_valid_atomic2dPKfPKiS2_i_param_2,
	.param .u32 _Z23find_min_valid_atomic2dPKfPKiS2_i_param_3
)
{
	.reg .pred 	%p<10>;
	.reg .b32 	%r<26>;
	.reg .b32 	%f<13>;
	.reg .b64 	%rd<13>;

	ld.param.u64 	%rd1, [_Z23find_min_valid_atomic2dPKfPKiS2_i_param_0];
	ld.param.u64 	%rd2, [_Z23find_min_valid_atomic2dPKfPKiS2_i_param_1];
	ld.param.u64 	%rd3, [_Z23find_min_valid_atomic2dPKfPKiS2_i_param_2];
	ld.param.u32 	%r8, [_Z23find_min_valid_atomic2dPKfPKiS2_i_param_3];
	mov.u32 	%r9, %ctaid.y;
	mov.u32 	%r10, %ntid.y;
	mov.u32 	%r11, %tid.y;
	mad.lo.s32 	%r1, %r9, %r10, %r11;
	mov.u32 	%r12, %ctaid.x;
	mov.u32 	%r13, %ntid.x;
	mov.u32 	%r14, %tid.x;
	mad.lo.s32 	%r2, %r12, %r13, %r14;
	mad.lo.s32 	%r3, %r11, %r13, %r14;
	mul.lo.s32 	%r25, %r13, %r10;
	max.s32 	%r15, %r1, %r2;
	setp.ge.s32 	%p1, %r15, %r8;
	mov.f32 	%f12, 0f7F800000;
	@%p1 bra 	$L__BB8_4;
	cvta.to.global.u64 	%rd4, %rd2;
	mul.wide.u32 	%rd5, %r1, 4;
	add.s64 	%rd6, %rd4, %rd5;
	ld.global.nc.u32 	%r16, [%rd6];
	setp.eq.s32 	%p2, %r16, %r8;
	@%p2 bra 	$L__BB8_4;
	cvta.to.global.u64 	%rd7, %rd3;
	mul.wide.s32 	%rd8, %r2, 4;
	add.s64 	%rd9, %rd7, %rd8;
	ld.global.nc.u32 	%r17, [%rd9];
	setp.ne.s32 	%p3, %r17, %r8;
	@%p3 bra 	$L__BB8_4;
	mad.lo.s32 	%r18, %r8, %r2, %r1;
	cvta.to.global.u64 	%rd10, %rd1;
	mul.wide.s32 	%rd11, %r18, 4;
	add.s64 	%rd12, %rd10, %rd11;
	ld.global.nc.f32 	%f7, [%rd12];
	setp.ge.f32 	%p4, %f7, 0f00000000;
	selp.f32 	%f12, %f7, 0f7F800000, %p4;
$L__BB8_4:
	shl.b32 	%r19, %r3, 2;
	mov.u32 	%r20, sdata;
	add.s32 	%r5, %r20, %r19;
	st.shared.f32 	[%r5], %f12;
	bar.sync 	0;
	setp.lt.u32 	%p5, %r25, 2;
	@%p5 bra 	$L__BB8_8;
$L__BB8_5:
	shr.u32 	%r7, %r25, 1;
	setp.ge.u32 	%p6, %r3, %r7;
	@%p6 bra 	$L__BB8_7;
	ld.shared.f32 	%f8, [%r5];
	shl.b32 	%r21, %r7, 2;
	add.s32 	%r22, %r5, %r21;
	ld.shared.f32 	%f9, [%r22];
	min.f32 	%f10, %f8, %f9;
	st.shared.f32 	[%r5], %f10;
$L__BB8_7:
	bar.sync 	0;
	setp.gt.u32 	%p7, %r25, 3;
	mov.u32 	%r25, %r7;
	@%p7 bra 	$L__BB8_5;
$L__BB8_8:
	setp.ne.s32 	%p8, %r3, 0;
	@%p8 bra 	$L__BB8_11;
	ld.shared.f32 	%f3, [sdata];
	setp.equ.f32 	%p9, %f3, 0f7F800000;
	@%p9 bra 	$L__BB8_11;
	mov.b32 	%r23, %f3;
	atom.global.min.u32 	%r24, [d_min], %r23;
$L__BB8_11:
	ret;

}
	// .globl	_Z13process_cyclePfS_PiPKiS2_iS0_S0_
.visible .entry _Z13process_cyclePfS_PiPKiS2_iS0_S0_(
	.param .u64 .ptr .align 1 _Z13process_cyclePfS_PiPKiS2_iS0_S0__param_0,
	.param .u64 .ptr .align 1 _Z13process_cyclePfS_PiPKiS2_iS0_S0__param_1,
	.param .u64 .ptr .align 1 _Z13process_cyclePfS_PiPKiS2_iS0_S0__param_2,
	.param .u64 .ptr .align 1 _Z13process_cyclePfS_PiPKiS2_iS0_S0__param_3,
	.param .u64 .ptr .align 1 _Z13process_cyclePfS_PiPKiS2_iS0_S0__param_4,
	.param .u32 _Z13process_cyclePfS_PiPKiS2_iS0_S0__param_5,
	.param .u64 .ptr .align 1 _Z13process_cyclePfS_PiPKiS2_iS0_S0__param_6,
	.param .u64 .ptr .align 1 _Z13process_cyclePfS_PiPKiS2_iS0_S0__param_7
)
{
	.reg .pred 	%p<3>;
	.reg .b32 	%r<18>;
	.reg .b32 	%f<4>;
	.reg .b64 	%rd<27>;

	ld.param.u64 	%rd6, [_Z13process_cyclePfS_PiPKiS2_iS0_S0__param_0];
	ld.param.u64 	%rd7, [_Z13process_cyclePfS_PiPKiS2_iS0_S0__param_1];
	ld.param.u64 	%rd8, [_Z13process_cyclePfS_PiPKiS2_iS0_S0__param_2];
	ld.param.u64 	%rd9, [_Z13process_cyclePfS_PiPKiS2_iS0_S0__param_3];
	ld.param.u64 	%rd10, [_Z13process_cyclePfS_PiPKiS2_iS0_S0__param_4];
	ld.param.u32 	%r8, [_Z13process_cyclePfS_PiPKiS2_iS0_S0__param_5];
	ld.param.u64 	%rd11, [_Z13process_cyclePfS_PiPKiS2_iS0_S0__param_6];
	ld.param.u64 	%rd12, [_Z13process_cyclePfS_PiPKiS2_iS0_S0__param_7];
	cvta.to.global.u64 	%rd1, %rd10;
	cvta.to.global.u64 	%rd2, %rd9;
	cvta.to.global.u64 	%rd3, %rd8;
	cvta.to.global.u64 	%rd4, %rd12;
	cvta.to.global.u64 	%rd5, %rd11;
	ld.global.u32 	%r16, [%rd5];
	ld.global.u32 	%r17, [%rd4];
$L__BB9_1:
	mad.lo.s32 	%r9, %r17, %r8, %r16;
	mul.wide.s32 	%rd13, %r9, 4;
	add.s64 	%rd14, %rd3, %rd13;
	mov.b32 	%r10, 1;
	st.global.u32 	[%rd14], %r10;
	mul.wide.s32 	%rd15, %r16, 4;
	add.s64 	%rd16, %rd2, %rd15;
	ld.global.u32 	%r17, [%rd16];
	mul.lo.s32 	%r6, %r17, %r8;
	add.s32 	%r11, %r6, %r16;
	mul.wide.s32 	%rd17, %r11, 4;
	add.s64 	%rd18, %rd3, %rd17;
	mov.b32 	%r12, 0;
	st.global.u32 	[%rd18], %r12;
	mul.wide.s32 	%rd19, %r17, 4;
	add.s64 	%rd20, %rd1, %rd19;
	ld.global.u32 	%r16, [%rd20];
	ld.global.u32 	%r13, [%rd5];
	setp.ne.s32 	%p1, %r16, %r13;
	@%p1 bra 	$L__BB9_1;
	ld.global.u32 	%r14, [%rd4];
	setp.ne.s32 	%p2, %r17, %r14;
	@%p2 bra 	$L__BB9_1;
	cvta.to.global.u64 	%rd21, %rd6;
	cvta.to.global.u64 	%rd22, %rd7;
	add.s32 	%r15, %r6, %r16;
	mul.wide.s32 	%rd23, %r15, 4;
	add.s64 	%rd24, %rd21, %rd23;
	ld.global.f32 	%f1, [%rd24];
	add.s64 	%rd26, %rd22, %rd19;
	ld.global.f32 	%f2, [%rd26];
	add.f32 	%f3, %f1, %f2;
	st.global.f32 	[%rd26], %f3;
	ret;

}
	// .globl	_Z16finalize_epsilonPKfiPiS1_
.visible .entry _Z16finalize_epsilonPKfiPiS1_(
	.param .u64 .ptr .align 1 _Z16finalize_epsilonPKfiPiS1__param_0,
	.param .u32 _Z16finalize_epsilonPKfiPiS1__param_1,
	.param .u64 .ptr .align 1 _Z16finalize_epsilonPKfiPiS1__param_2,
	.param .u64 .ptr .align 1 _Z16finalize_epsilonPKfiPiS1__param_3
)
{
	.reg .pred 	%p<2>;
	.reg .b32 	%r<5>;
	.reg .b32 	%f<7>;
	.reg .b64 	%rd<9>;

	ld.param.u64 	%rd1, [_Z16finalize_epsilonPKfiPiS1__param_0];
	ld.param.u32 	%r1, [_Z16finalize_epsilonPKfiPiS1__param_1];
	ld.param.u64 	%rd2, [_Z16finalize_epsilonPKfiPiS1__param_2];
	ld.param.u64 	%rd3, [_Z16finalize_epsilonPKfiPiS1__param_3];
	ld.global.f32 	%f6, [d_min];
	abs.f32 	%f4, %f6;
	setp.neu.f32 	%p1, %f4, 0f7F800000;
	@%p1 bra 	$L__BB10_2;
	cvta.to.global.u64 	%rd4, %rd3;
	cvta.to.global.u64 	%rd5, %rd2;
	cvta.to.global.u64 	%rd6, %rd1;
	ld.global.u32 	%r2, [%rd4];
	ld.global.u32 	%r3, [%rd5];
	mad.lo.s32 	%r4, %r2, %r1, %r3;
	mul.wide.s32 	%rd7, %r4, 4;
	add.s64 	%rd8, %rd6, %rd7;
	ld.global.f32 	%f5, [%rd8];
	neg.f32 	%f6, %f5;
$L__BB10_2:
	st.global.f32 	[d_epsilon], %f6;
	ret;

}
	// .globl	_Z8update_QPiPKiS1_
.visible .entry _Z8update_QPiPKiS1_(
	.param .u64 .ptr .align 1 _Z8update_QPiPKiS1__param_0,
	.param .u64 .ptr .align 1 _Z8update_QPiPKiS1__param_1,
	.param .u64 .ptr .align 1 _Z8update_QPiPKiS1__param_2
)
{
	.reg .b32 	%r<3>;
	.reg .b64 	%rd<9>;

	ld.param.u64 	%rd1, [_Z8update_QPiPKiS1__param_0];
	ld.param.u64 	%rd2, [_Z8update_QPiPKiS1__param_1];
	ld.param.u64 	%rd3, [_Z8update_QPiPKiS1__param_2];
	cvta.to.global.u64 	%rd4, %rd1;
	cvta.to.global.u64 	%rd5, %rd3;
	cvta.to.global.u64 	%rd6, %rd2;
	ld.global.u32 	%r1, [%rd6];
	ld.global.u32 	%r2, [%rd5];
	mul.wide.s32 	%rd7, %r2, 4;
	add.s64 	%rd8, %rd4, %rd7;
	st.global.u32 	[%rd8], %r1;
	ret;

}
	// .globl	_Z15reset_d_changedv
.visible .entry _Z15reset_d_changedv()
{
	.reg .b32 	%r<2>;

	mov.b32 	%r1, 0;
	st.global.u32 	[d_changed], %r1;
	ret;

}
	// .globl	_Z8check_RkPKiS0_S0_i
.visible .entry _Z8check_RkPKiS0_S0_i(
	.param .u64 .ptr .align 1 _Z8check_RkPKiS0_S0_i_param_0,
	.param .u64 .ptr .align 1 _Z8check_RkPKiS0_S0_i_param_1,
	.param .u64 .ptr .align 1 _Z8check_RkPKiS0_S0_i_param_2,
	.param .u32 _Z8check_RkPKiS0_S0_i_param_3
)
{
	.reg .pred 	%p<4>;
	.reg .b32 	%r<12>;
	.reg .b64 	%rd<9>;

	ld.param.u64 	%rd1, [_Z8check_RkPKiS0_S0_i_param_0];
	ld.param.u64 	%rd2, [_Z8check_RkPKiS0_S0_i_param_1];
	ld.param.u64 	%rd3, [_Z8check_RkPKiS0_S0_i_param_2];
	ld.param.u32 	%r4, [_Z8check_RkPKiS0_S0_i_param_3];
	mov.u32 	%r5, %tid.x;
	mov.u32 	%r6, %ctaid.x;
	or.b32  	%r7, %r5, %r6;
	setp.ne.s32 	%p1, %r7, 0;
	@%p1 bra 	$L__BB13_4;
	cvta.to.global.u64 	%rd4, %rd2;
	cvta.to.global.u64 	%rd5, %rd1;
	ld.global.u32 	%r9, [%rd4];
	mul.wide.s32 	%rd6, %r9, 4;
	add.s64 	%rd7, %rd5, %rd6;
	ld.global.u32 	%r1, [%rd7];
	setp.eq.s32 	%p2, %r1, %r4;
	mov.b32 	%r11, 0;
	@%p2 bra 	$L__BB13_3;
	cvta.to.global.u64 	%rd8, %rd3;
	ld.global.u32 	%r10, [%rd8];
	setp.ne.s32 	%p3, %r1, %r10;
	selp.u32 	%r11, 1, 0, %p3;
$L__BB13_3:
	st.global.u32 	[d_flag], %r11;
$L__BB13_4:
	ret;

}
	// .globl	_Z9check_bklPKfPKiS2_i
.visible .entry _Z9check_bklPKfPKiS2_i(
	.param .u64 .ptr .align 1 _Z9check_bklPKfPKiS2_i_param_0,
	.param .u64 .ptr .align 1 _Z9check_bklPKfPKiS2_i_param_1,
	.param .u64 .ptr .align 1 _Z9check_bklPKfPKiS2_i_param_2,
	.param .u32 _Z9check_bklPKfPKiS2_i_param_3
)
{
	.reg .pred 	%p<3>;
	.reg .b32 	%r<9>;
	.reg .b32 	%f<2>;
	.reg .b64 	%rd<9>;

	ld.param.u64 	%rd1, [_Z9check_bklPKfPKiS2_i_param_0];
	ld.param.u64 	%rd2, [_Z9check_bklPKfPKiS2_i_param_1];
	ld.param.u64 	%rd3, [_Z9check_bklPKfPKiS2_i_param_2];
	ld.param.u32 	%r1, [_Z9check_bklPKfPKiS2_i_param_3];
	mov.u32 	%r2, %tid.x;
	mov.u32 	%r3, %ctaid.x;
	or.b32  	%r4, %r2, %r3;
	setp.ne.s32 	%p1, %r4, 0;
	@%p1 bra 	$L__BB14_2;
	cvta.to.global.u64 	%rd4, %rd2;
	cvta.to.global.u64 	%rd5, %rd3;
	cvta.to.global.u64 	%rd6, %rd1;
	ld.global.u32 	%r5, [%rd4];
	ld.global.u32 	%r6, [%rd5];
	mad.lo.s32 	%r7, %r6, %r1, %r5;
	mul.wide.s32 	%rd7, %r7, 4;
	add.s64 	%rd8, %rd6, %rd7;
	ld.global.f32 	%f1, [%rd8];
	setp.lt.f32 	%p2, %f1, 0f00000000;
	selp.u32 	%r8, 1, 0, %p2;
	st.global.u32 	[d_b_kl_neg], %r8;
$L__BB14_2:
	ret;

}
	// .globl	_Z13reset_d_foundv
.visible .entry _Z13reset_d_foundv()
{
	.reg .pred 	%p<2>;
	.reg .b32 	%r<5>;

	mov.u32 	%r1, %tid.x;
	mov.u32 	%r2, %ctaid.x;
	or.b32  	%r3, %r1, %r2;
	setp.ne.s32 	%p1, %r3, 0;
	@%p1 bra 	$L__BB15_2;
	mov.b32 	%r4, 0;
	st.global.u32 	[d_found], %r4;
$L__BB15_2:
	ret;

}
	// .globl	_Z24check_feasible_conditionPKfPKiS0_S0_Pii
.visible .entry _Z24check_feasible_conditionPKfPKiS0_S0_Pii(
	.param .u64 .ptr .align 1 _Z24check_feasible_conditionPKfPKiS0_S0_Pii_param_0,
	.param .u64 .ptr .align 1 _Z24check_feasible_conditionPKfPKiS0_S0_Pii_param_1,
	.param .u64 .ptr .align 1 _Z24check_feasible_conditionPKfPKiS0_S0_Pii_param_2,
	.param .u64 .ptr .align 1 _Z24check_feasible_conditionPKfPKiS0_S0_Pii_param_3,
	.param .u64 .ptr .align 1 _Z24check_feasible_conditionPKfPKiS0_S0_Pii_param_4,
	.param .u32 _Z24check_feasible_conditionPKfPKiS0_S0_Pii_param_5
)
{
	.reg .pred 	%p<4>;
	.reg .b32 	%r<14>;
	.reg .b32 	%f<7>;
	.reg .b64 	%rd<19>;

	ld.param.u64 	%rd1, [_Z24check_feasible_conditionPKfPKiS0_S0_Pii_param_0];
	ld.param.u64 	%rd2, [_Z24check_feasible_conditionPKfPKiS0_S0_Pii_param_1];
	ld.param.u64 	%rd3, [_Z24check_feasible_conditionPKfPKiS0_S0_Pii_param_2];
	ld.param.u64 	%rd4, [_Z24check_feasible_conditionPKfPKiS0_S0_Pii_param_3];
	ld.param.u64 	%rd5, [_Z24check_feasible_conditionPKfPKiS0_S0_Pii_param_4];
	ld.param.u32 	%r4, [_Z24check_feasible_conditionPKfPKiS0_S0_Pii_param_5];
	mov.u32 	%r5, %ctaid.y;
	mov.u32 	%r6, %ntid.y;
	mov.u32 	%r7, %tid.y;
	mad.lo.s32 	%r1, %r5, %r6, %r7;
	mov.u32 	%r8, %ctaid.x;
	mov.u32 	%r9, %ntid.x;
	mov.u32 	%r10, %tid.x;
	mad.lo.s32 	%r2, %r8, %r9, %r10;
	max.s32 	%r11, %r1, %r2;
	setp.ge.s32 	%p1, %r11, %r4;
	@%p1 bra 	$L__BB16_4;
	cvta.to.global.u64 	%rd6, %rd2;
	mad.lo.s32 	%r3, %r4, %r2, %r1;
	mul.wide.s32 	%rd7, %r3, 4;
	add.s64 	%rd8, %rd6, %rd7;
	ld.global.u32 	%r12, [%rd8];
	setp.ne.s32 	%p2, %r12, 1;
	@%p2 bra 	$L__BB16_4;
	cvta.to.global.u64 	%rd9, %rd1;
	add.s64 	%rd11, %rd9, %rd7;
	ld.global.f32 	%f1, [%rd11];
	cvta.to.global.u64 	%rd12, %rd3;
	mul.wide.u32 	%rd13, %r1, 4;
	add.s64 	%rd14, %rd12, %rd13;
	ld.global.f32 	%f2, [%rd14];
	sub.f32 	%f3, %f1, %f2;
	cvta.to.global.u64 	%rd15, %rd4;
	mul.wide.s32 	%rd16, %r2, 4;
	add.s64 	%rd17, %rd15, %rd16;
	ld.global.f32 	%f4, [%rd17];
	sub.f32 	%f5, %f3, %f4;
	abs.f32 	%f6, %f5;
	setp.leu.f32 	%p3, %f6, 0f38D1B717;
	@%p3 bra 	$L__BB16_4;
	cvta.to.global.u64 	%rd18, %rd5;
	atom.global.exch.b32 	%r13, [%rd18], 1;
$L__BB16_4:
	ret;

}
	// .globl	_Z21check_slack_conditionPKfS0_S0_Pii
.visible .entry _Z21check_slack_conditionPKfS0_S0_Pii(
	.param .u64 .ptr .align 1 _Z21check_slack_conditionPKfS0_S0_Pii_param_0,
	.param .u64 .ptr .align 1 _Z21check_slack_conditionPKfS0_S0_Pii_param_1,
	.param .u64 .ptr .align 1 _Z21check_slack_conditionPKfS0_S0_Pii_param_2,
	.param .u64 .ptr .align 1 _Z21check_slack_conditionPKfS0_S0_Pii_param_3,
	.param .u32 _Z21check_slack_conditionPKfS0_S0_Pii_param_4
)
{
	.reg .pred 	%p<3>;
	.reg .b32 	%r<13>;
	.reg .b32 	%f<6>;
	.reg .b64 	%rd<15>;

	ld.param.u64 	%rd1, [_Z21check_slack_conditionPKfS0_S0_Pii_param_0];
	ld.param.u64 	%rd2, [_Z21check_slack_conditionPKfS0_S0_Pii_param_1];
	ld.param.u64 	%rd3, [_Z21check_slack_conditionPKfS0_S0_Pii_param_2];
	ld.param.u64 	%rd4, [_Z21check_slack_conditionPKfS0_S0_Pii_param_3];
	ld.param.u32 	%r3, [_Z21check_slack_conditionPKfS0_S0_Pii_param_4];
	mov.u32 	%r4, %ctaid.y;
	mov.u32 	%r5, %ntid.y;
	mov.u32 	%r6, %tid.y;
	mad.lo.s32 	%r1, %r4, %r5, %r6;
	mov.u32 	%r7, %ctaid.x;
	mov.u32 	%r8, %ntid.x;
	mov.u32 	%r9, %tid.x;
	mad.lo.s32 	%r2, %r7, %r8, %r9;
	max.s32 	%r10, %r1, %r2;
	setp.ge.s32 	%p1, %r10, %r3;
	@%p1 bra 	$L__BB17_3;
	cvta.to.global.u64 	%rd5, %rd1;
	cvta.to.global.u64 	%rd6, %rd2;
	cvta.to.global.u64 	%rd7, %rd3;
	mad.lo.s32 	%r11, %r3, %r2, %r1;
	mul.wide.s32 	%rd8, %r11, 4;
	add.s64 	%rd9, %rd5, %rd8;
	ld.global.f32 	%f1, [%rd9];
	mul.wide.u32 	%rd10, %r1, 4;
	add.s64 	%rd11, %rd6, %rd10;
	ld.global.f32 	%f2, [%rd11];
	sub.f32 	%f3, %f1, %f2;
	mul.wide.s32 	%rd12, %r2, 4;
	add.s64 	%rd13, %rd7, %rd12;
	ld.global.f32 	%f4, [%rd13];
	sub.f32 	%f5, %f3, %f4;
	setp.geu.f32 	%p2, %f5, 0fB8D1B717;
	@%p2 bra 	$L__BB17_3;
	cvta.to.global.u64 	%rd14, %rd4;
	atom.global.exch.b32 	%r12, [%rd14], 1;
$L__BB17_3:
	ret;

}
	// .globl	_ZN3cub18CUB_300001_SM_10006detail11EmptyKernelIvEEvv
.visible .entry _ZN3cub18CUB_300001_SM_10006detail11EmptyKernelIvEEvv()
{


	ret;

}


// ===== COMPILED SASS (sm_100) =====

	.target	sm_100

	.elftype	@"ET_EXEC"


//--------------------- .note.nv.tkinfo           --------------------------
	.section	.note.nv.tkinfo,"",@"SHT_NOTE"
	.sectionflags	@"SHF_NOTE_NV_TKINFO"
	.tkinfo
        /*0018*/ 	.word	0x00000002
        /*0030*/ 	.string	""
        /*0030*/ 	.string	"ptxas"
        /*0030*/ 	.string	"Cuda compilation tools, release 13.0, V13.0.88"
        /*0030*/ 	.string	"Build cuda_13.0.r13.0/compiler.36424714_0"
        /*0030*/ 	.string	"-arch sm_100 -m 64 "



//--------------------- .note.nv.cuinfo           --------------------------
	.section	.note.nv.cuinfo,"",@"SHT_NOTE"
	.sectionflags	@"SHF_NOTE_NV_CUINFO"
        /*0018*/ 	.short	0x0002
        /*001a*/ 	.short	0x0064
        /*001c*/ 	.short	0x0082
	.zero		2


//--------------------- .nv.info                  --------------------------
	.section	.nv.info,"",@"SHT_CUDA_INFO"
	.align	4


	//----- nvinfo : EIATTR_REGCOUNT
	.align		4
        /*0000*/ 	.byte	0x04, 0x2f
        /*0002*/ 	.short	(.L_47 - .L_46)
	.align		4
.L_46:
        /*0004*/ 	.word	index@(_Z9compute_BPKfS0_S0_Pfi)
        /*0008*/ 	.word	0x0000000e


	//----- nvinfo : EIATTR_FRAME_SIZE
	.align		4
.L_47:
        /*000c*/ 	.byte	0x04, 0x11
        /*000e*/ 	.short	(.L_49 - .L_48)
	.align		4
.L_48:
        /*0010*/ 	.word	index@(_Z9compute_BPKfS0_S0_Pfi)
        /*0014*/ 	.word	0x00000000


	//----- nvinfo : EIATTR_REGCOUNT
	.align		4
.L_49:
        /*0018*/ 	.byte	0x04, 0x2f
        /*001a*/ 	.short	(.L_51 - .L_50)
	.align		4
.L_50:
        /*001c*/ 	.word	index@(_Z11find_argminPKfPiPfi)
        /*0020*/ 	.word	0x0000000e


	//----- nvinfo : EIATTR_FRAME_SIZE
	.align		4
.L_51:
        /*0024*/ 	.byte	0x04, 0x11
        /*0026*/ 	.short	(.L_53 - .L_52)
	.align		4
.L_52:
        /*0028*/ 	.word	index@(_Z11find_argminPKfPiPfi)
        /*002c*/ 	.word	0x00000000


	//----- nvinfo : EIATTR_REGCOUNT
	.align		4
.L_53:
        /*0030*/ 	.byte	0x04, 0x2f
        /*0032*/ 	.short	(.L_55 - .L_54)
	.align		4
.L_54:
        /*0034*/ 	.word	index@(_Z16solve_1bc_kerneliPKiPiS1_PKfS1_S1_)
        /*0038*/ 	.word	0x00000010


	//----- nvinfo : EIATTR_FRAME_SIZE
	.align		4
.L_55:
        /*003c*/ 	.byte	0x04, 0x11
        /*003e*/ 	.short	(.L_57 - .L_56)
	.align		4
.L_56:
        /*0040*/ 	.word	index@(_Z16solve_1bc_kerneliPKiPiS1_PKfS1_S1_)
        /*0044*/ 	.word	0x00000000


	//----- nvinfo : EIATTR_REGCOUNT
	.align		4
.L_57:
        /*0048*/ 	.byte	0x04, 0x2f
        /*004a*/ 	.short	(.L_59 - .L_58)
	.align		4
.L_58:
        /*004c*/ 	.word	index@(_Z15set_array_valuePiii)
        /*0050*/ 	.word	0x0000000a


	//----- nvinfo : EIATTR_FRAME_SIZE
	.align		4
.L_59:
        /*0054*/ 	.byte	0x04, 0x11
        /*0056*/ 	.short	(.L_61 - .L_60)
	.align		4
.L_60:
        /*0058*/ 	.word	index@(_Z15set_array_valuePiii)
        /*005c*/ 	.word	0x00000000


	//----- nvinfo : EIATTR_REGCOUNT
	.align		4
.L_61:
        /*0060*/ 	.byte	0x04, 0x2f
        /*0062*/ 	.short	(.L_63 - .L_62)
	.align		4
.L_62:
        /*0064*/ 	.word	index@(_Z12update_dualsPiS_PfS0_i)
        /*0068*/ 	.word	0x00000010


	//----- nvinfo : EIATTR_FRAME_SIZE
	.align		4
.L_63:
        /*006c*/ 	.byte	0x04, 0x11
        /*006e*/ 	.short	(.L_65 - .L_64)
	.align		4
.L_64:
        /*0070*/ 	.word	index@(_Z12update_dualsPiS_PfS0_i)
        /*0074*/ 	.word	0x00000000


	//----- nvinfo : EIATTR_REGCOUNT
	.align		4
.L_65:
        /*0078*/ 	.byte	0x04, 0x2f
        /*007a*/ 	.short	(.L_67 - .L_66)
	.align		4
.L_66:
        /*007c*/ 	.word	index@(_Z13find_negativePKfiPiS1_)
        /*0080*/ 	.word	0x0000000e


	//----- nvinfo : EIATTR_FRAME_SIZE
	.align		4
.L_67:
        /*0084*/ 	.byte	0x04, 0x11
        /*0086*/ 	.short	(.L_69 - .L_68)
	.align		4
.L_68:
        /*0088*/ 	.word	index@(_Z13find_negativePKfiPiS1_)
        /*008c*/ 	.word	0x00000000


	//----- nvinfo : EIATTR_REGCOUNT
	.align		4
.L_69:
        /*0090*/ 	.byte	0x04, 0x2f
        /*0092*/ 	.short	(.L_71 - .L_70)
	.align		4
.L_70:
        /*0094*/ 	.word	index@(_Z11init_minvalv)
        /*0098*/ 	.word	0x00000008


	//----- nvinfo : EIATTR_FRAME_SIZE
	.align		4
.L_71:
        /*009c*/ 	.byte	0x04, 0x11
        /*009e*/ 	.short	(.L_73 - .L_72)
	.align		4
.L_72:
        /*00a0*/ 	.word	index@(_Z11init_minvalv)
        /*00a4*/ 	.word	0x00000000


	//----- nvinfo : EIATTR_REGCOUNT
	.align		4
.L_73:
        /*00a8*/ 	.byte	0x04, 0x2f
        /*00aa*/ 	.short	(.L_75 - .L_74)
	.align		4
.L_74:
        /*00ac*/ 	.word	index@(_Z18find_most_negativePKfiPiS1_)
        /*00b0*/ 	.word	0x0000000e


	//----- nvinfo : EIATTR_FRAME_SIZE
	.align		4
.L_75:
        /*00b4*/ 	.byte	0x04, 0x11
        /*00b6*/ 	.short	(.L_77 - .L_76)
	.align		4
.L_76:
        /*00b8*/ 	.word	index@(_Z18find_most_negativePKfiPiS1_)
        /*00bc*/ 	.word	0x00000000


	//----- nvinfo : EIATTR_REGCOUNT
	.align		4
.L_77:
        /*00c0*/ 	.byte	0x04, 0x2f
        /*00c2*/ 	.short	(.L_79 - .L_78)
	.align		4
.L_78:
        /*00c4*/ 	.word	index@(_Z23find_min_valid_atomic2dPKfPKiS2_i)
        /*00c8*/ 	.word	0x0000000a


	//----- nvinfo : EIATTR_FRAME_SIZE
	.align		4
.L_79:
        /*00cc*/ 	.byte	0x04, 0x11
        /*00ce*/ 	.short	(.L_81 - .L_80)
	.align		4
.L_80:
        /*00d0*/ 	.word	index@(_Z23find_min_valid_atomic2dPKfPKiS2_i)
        /*00d4*/ 	.word	0x00000000


	//----- nvinfo : EIATTR_REGCOUNT
	.align		4
.L_81:
        /*00d8*/ 	.byte	0x04, 0x2f
        /*00da*/ 	.short	(.L_83 - .L_82)
	.align		4
.L_82:
        /*00dc*/ 	.word	index@(_Z13process_cyclePfS_PiPKiS2_iS0_S0_)
        /*00e0*/ 	.word	0x00000018


	//----- nvinfo : EIATTR_FRAME_SIZE
	.align		4
.L_83:
        /*00e4*/ 	.byte	0x04, 0x11
        /*00e6*/ 	.short	(.L_85 - .L_84)
	.align		4
.L_84:
        /*00e8*/ 	.word	index@(_Z13process_cyclePfS_PiPKiS2_iS0_S0_)
        /*00ec*/ 	.word	0x00000000


	//----- nvinfo : EIATTR_REGCOUNT
	.align		4
.L_85:
        /*00f0*/ 	.byte	0x04, 0x2f
        /*00f2*/ 	.short	(.L_87 - .L_86)
	.align		4
.L_86:
        /*00f4*/ 	.word	index@(_Z16finalize_epsilonPKfiPiS1_)
        /*00f8*/ 	.word	0x0000000e


	//----- nvinfo : EIATTR_FRAME_SIZE
	.align		4
.L_87:
        /*00fc*/ 	.byte	0x04, 0x11
        /*00fe*/ 	.short	(.L_89 - .L_88)
	.align		4
.L_88:
        /*0100*/ 	.word	index@(_Z16finalize_epsilonPKfiPiS1_)
        /*0104*/ 	.word	0x00000000


	//----- nvinfo : EIATTR_REGCOUNT
	.align		4
.L_89:
        /*0108*/ 	.byte	0x04, 0x2f
        /*010a*/ 	.short	(.L_91 - .L_90)
	.align		4
.L_90:
        /*010c*/ 	.word	index@(_Z8update_QPiPKiS1_)
        /*0110*/ 	.word	0x0000000a


	//----- nvinfo : EIATTR_FRAME_SIZE
	.align		4
.L_91:
        /*0114*/ 	.byte	0x04, 0x11
        /*0116*/ 	.short	(.L_93 - .L_92)
	.align		4
.L_92:
        /*0118*/ 	.word	index@(_Z8update_QPiPKiS1_)
        /*011c*/ 	.word	0x00000000


	//----- nvinfo : EIATTR_REGCOUNT
	.align		4
.L_93:
        /*0120*/ 	.byte	0x04, 0x2f
        /*0122*/ 	.short	(.L_95 - .L_94)
	.align		4
.L_94:
        /*0124*/ 	.word	index@(_Z15reset_d_changedv)
        /*0128*/ 	.word	0x00000006


	//----- nvinfo : EIATTR_FRAME_SIZE
	.align		4
.L_95:
        /*012c*/ 	.byte	0x04, 0x11
        /*012e*/ 	.short	(.L_97 - .L_96)
	.align		4
.L_96:
        /*0130*/ 	.word	index@(_Z15reset_d_changedv)
        /*0134*/ 	.word	0x00000000


	//----- nvinfo : EIATTR_REGCOUNT
	.align		4
.L_97:
        /*0138*/ 	.byte	0x04, 0x2f
        /*013a*/ 	.short	(.L_99 - .L_98)
	.align		4
.L_98:
        /*013c*/ 	.word	index@(_Z8check_RkPKiS0_S0_i)
        /*0140*/ 	.word	0x0000000c


	//----- nvinfo : EIATTR_FRAME_SIZE
	.align		4
.L_99:
        /*0144*/ 	.byte	0x04, 0x11
        /*0146*/ 	.short	(.L_101 - .L_100)
	.align		4
.L_100:
        /*0148*/ 	.word	index@(_Z8check_RkPKiS0_S0_i)
        /*014c*/ 	.word	0x00000000


	//----- nvinfo : EIATTR_REGCOUNT
	.align		4
.L_101:
        /*0150*/ 	.byte	0x04, 0x2f
        /*0152*/ 	.short	(.L_103 - .L_102)
	.align		4
.L_102:
        /*0154*/ 	.word	index@(_Z9check_bklPKfPKiS2_i)
        /*0158*/ 	.word	0x0000000e


	//----- nvinfo : EIATTR_FRAME_SIZE
	.align		4
.L_103:
        /*015c*/ 	.byte	0x04, 0x11
        /*015e*/ 	.short	(.L_105 - .L_104)
	.align		4
.L_104:
        /*0160*/ 	.word	index@(_Z9check_bklPKfPKiS2_i)
        /*0164*/ 	.word	0x00000000


	//----- nvinfo : EIATTR_REGCOUNT
	.align		4
.L_105:
        /*0168*/ 	.byte	0x04, 0x2f
        /*016a*/ 	.short	(.L_107 - .L_106)
	.align		4
.L_106:
        /*016c*/ 	.word	index@(_Z13reset_d_foundv)
        /*0170*/ 	.word	0x00000006


	//----- nvinfo : EIATTR_FRAME_SIZE
	.align		4
.L_107:
        /*0174*/ 	.byte	0x04, 0x11
        /*0176*/ 	.short	(.L_109 - .L_108)
	.align		4
.L_108:
        /*0178*/ 	.word	index@(_Z13reset_d_foundv)
        /*017c*/ 	.word	0x00000000


	//----- nvinfo : EIATTR_REGCOUNT
	.align		4
.L_109:
        /*0180*/ 	.byte	0x04, 0x2f
        /*0182*/ 	.short	(.L_111 - .L_110)
	.align		4
.L_110:
        /*0184*/ 	.word	index@(_Z24check_feasible_conditionPKfPKiS0_S0_Pii)
        /*0188*/ 	.word	0x0000000e


	//----- nvinfo : EIATTR_FRAME_SIZE
	.align		4
.L_111:
        /*018c*/ 	.byte	0x04, 0x11
        /*018e*/ 	.short	(.L_113 - .L_112)
	.align		4
.L_112:
        /*0190*/ 	.word	index@(_Z24check_feasible_conditionPKfPKiS0_S0_Pii)
        /*0194*/ 	.word	0x00000000


	//----- nvinfo : EIATTR_REGCOUNT
	.align		4
.L_113:
        /*0198*/ 	.byte	0x04, 0x2f
        /*019a*/ 	.short	(.L_115 - .L_114)
	.align		4
.L_114:
        /*019c*/ 	.word	index@(_Z21check_slack_conditionPKfS0_S0_Pii)
        /*01a0*/ 	.word	0x0000000e


	//----- nvinfo : EIATTR_FRAME_SIZE
	.align		4
.L_115:
        /*01a4*/ 	.byte	0x04, 0x11
        /*01a6*/ 	.short	(.L_117 - .L_116)
	.align		4
.L_116:
        /*01a8*/ 	.word	index@(_Z21check_slack_conditionPKfS0_S0_Pii)
        /*01ac*/ 	.word	0x00000000


	//----- nvinfo : EIATTR_REGCOUNT
	.align		4
.L_117:
        /*01b0*/ 	.byte	0x04, 0x2f
        /*01b2*/ 	.short	(.L_119 - .L_118)
	.align		4
.L_118:
        /*01b4*/ 	.word	index@(_ZN3cub18CUB_300001_SM_10006detail11EmptyKernelIvEEvv)
        /*01b8*/ 	.word	0x00000004


	//----- nvinfo : EIATTR_FRAME_SIZE
	.align		4
.L_119:
        /*01bc*/ 	.byte	0x04, 0x11
        /*01be*/ 	.short	(.L_121 - .L_120)
	.align		4
.L_120:
        /*01c0*/ 	.word	index@(_ZN3cub18CUB_300001_SM_10006detail11EmptyKernelIvEEvv)
        /*01c4*/ 	.word	0x00000000


	//----- nvinfo : EIATTR_MIN_STACK_SIZE
	.align		4
.L_121:
        /*01c8*/ 	.byte	0x04, 0x12
        /*01ca*/ 	.short	(.L_123 - .L_122)
	.align		4
.L_122:
        /*01cc*/ 	.word	index@(_ZN3cub18CUB_300001_SM_10006detail11EmptyKernelIvEEvv)
        /*01d0*/ 	.word	0x00000000


	//----- nvinfo : EIATTR_MIN_STACK_SIZE
	.align		4
.L_123:
        /*01d4*/ 	.byte	0x04, 0x12
        /*01d6*/ 	.short	(.L_125 - .L_124)
	.align		4
.L_124:
        /*01d8*/ 	.word	index@(_Z21check_slack_conditionPKfS0_S0_Pii)
        /*01dc*/ 	.word	0x00000000


	//----- nvinfo : EIATTR_MIN_STACK_SIZE
	.align		4
.L_125:
        /*01e0*/ 	.byte	0x04, 0x12
        /*01e2*/ 	.short	(.L_127 - .L_126)
	.align		4
.L_126:
        /*01e4*/ 	.word	index@(_Z24check_feasible_conditionPKfPKiS0_S0_Pii)
        /*01e8*/ 	.word	0x00000000


	//----- nvinfo : EIATTR_MIN_STACK_SIZE
	.align		4
.L_127:
        /*01ec*/ 	.byte	0x04, 0x12
        /*01ee*/ 	.short	(.L_129 - .L_128)
	.align		4
.L_128:
        /*01f0*/ 	.word	index@(_Z13reset_d_foundv)
        /*01f4*/ 	.word	0x00000000


	//----- nvinfo : EIATTR_MIN_STACK_SIZE
	.align		4
.L_129:
        /*01f8*/ 	.byte	0x04, 0x12
        /*01fa*/ 	.short	(.L_131 - .L_130)
	.align		4
.L_130:
        /*01fc*/ 	.word	index@(_Z9check_bklPKfPKiS2_i)
        /*0200*/ 	.word	0x00000000


	//----- nvinfo : EIATTR_MIN_STACK_SIZE
	.align		4
.L_131:
        /*0204*/ 	.byte	0x04, 0x12
        /*0206*/ 	.short	(.L_133 - .L_132)
	.align		4
.L_132:
        /*0208*/ 	.word	index@(_Z8check_RkPKiS0_S0_i)
        /*020c*/ 	.word	0x00000000


	//----- nvinfo : EIATTR_MIN_STACK_SIZE
	.align		4
.L_133:
        /*0210*/ 	.byte	0x04, 0x12
        /*0212*/ 	.short	(.L_135 - .L_134)
	.align		4
.L_134:
        /*0214*/ 	.word	index@(_Z15reset_d_changedv)
        /*0218*/ 	.word	0x00000000


	//----- nvinfo : EIATTR_MIN_STACK_SIZE
	.align		4
.L_135:
        /*021c*/ 	.byte	0x04, 0x12
        /*021e*/ 	.short	(.L_137 - .L_136)
	.align		4
.L_136:
        /*0220*/ 	.word	index@(_Z8update_QPiPKiS1_)
        /*0224*/ 	.word	0x00000000


	//----- nvinfo : EIATTR_MIN_STACK_SIZE
	.align		4
.L_137:
        /*0228*/ 	.byte	0x04, 0x12
        /*022a*/ 	.short	(.L_139 - .L_138)
	.align		4
.L_138:
        /*022c*/ 	.word	index@(_Z16finalize_epsilonPKfiPiS1_)
        /*0230*/ 	.word	0x00000000


	//----- nvinfo : EIATTR_MIN_STACK_SIZE
	.align		4
.L_139:
        /*0234*/ 	.byte	0x04, 0x12
        /*0236*/ 	.short	(.L_141 - .L_140)
	.align		4
.L_140:
        /*0238*/ 	.word	index@(_Z13process_cyclePfS_PiPKiS2_iS0_S0_)
        /*023c*/ 	.word	0x00000000


	//----- nvinfo : EIATTR_MIN_STACK_SIZE
	.align		4
.L_141:
        /*0240*/ 	.byte	0x04, 0x12
        /*0242*/ 	.short	(.L_143 - .L_142)
	.align		4
.L_142:
        /*0244*/ 	.word	index@(_Z23find_min_valid_atomic2dPKfPKiS2_i)
        /*0248*/ 	.word	0x00000000


	//----- nvinfo : EIATTR_MIN_STACK_SIZE
	.align		4
.L_143:
        /*024c*/ 	.byte	0x04, 0x12
        /*024e*/ 	.short	(.L_145 - .L_144)
	.align		4
.L_144:
        /*0250*/ 	.word	index@(_Z18find_most_negativePKfiPiS1_)
        /*0254*/ 	.word	0x00000000


	//----- nvinfo : EIATTR_MIN_STACK_SIZE
	.align		4
.L_145:
        /*0258*/ 	.byte	0x04, 0x12
        /*025a*/ 	.short	(.L_147 - .L_146)
	.align		4
.L_146:
        /*025c*/ 	.word	index@(_Z11init_minvalv)
        /*0260*/ 	.word	0x00000000


	//----- nvinfo : EIATTR_MIN_STACK_SIZE
	.align		4
.L_147:
        /*0264*/ 	.byte	0x04, 0x12
        /*0266*/ 	.short	(.L_149 - .L_148)
	.align		4
.L_148:
        /*0268*/ 	.word	index@(_Z13find_negativePKfiPiS1_)
        /*026c*/ 	.word	0x00000000


	//----- nvinfo : EIATTR_MIN_STACK_SIZE
	.align		4
.L_149:
        /*0270*/ 	.byte	0x04, 0x12
        /*0272*/ 	.short	(.L_151 - .L_150)
	.align		4
.L_150:
        /*0274*/ 	.word	index@(_Z12update_dualsPiS_PfS0_i)
        /*0278*/ 	.word	0x00000000


	//----- nvinfo : EIATTR_MIN_STACK_SIZE
	.align		4
.L_151:
        /*027c*/ 	.byte	0x04, 0x12
        /*027e*/ 	.short	(.L_153 - .L_152)
	.align		4
.L_152:
        /*0280*/ 	.word	index@(_Z15set_array_valuePiii)
        /*0284*/ 	.word	0x00000000


	//----- nvinfo : EIATTR_MIN_STACK_SIZE
	.align		4
.L_153:
        /*0288*/ 	.byte	0x04, 0x12
        /*028a*/ 	.short	(.L_155 - .L_154)
	.align		4
.L_154:
        /*028c*/ 	.word	index@(_Z16solve_1bc_kerneliPKiPiS1_PKfS1_S1_)
        /*0290*/ 	.word	0x00000000


	//----- nvinfo : EIATTR_MIN_STACK_SIZE
	.align		4
.L_155:
        /*0294*/ 	.byte	0x04, 0x12
        /*0296*/ 	.short	(.L_157 - .L_156)
	.align		4
.L_156:
        /*0298*/ 	.word	index@(_Z11find_argminPKfPiPfi)
        /*029c*/ 	.word	0x00000000


	//----- nvinfo : EIATTR_MIN_STACK_SIZE
	.align		4
.L_157:
        /*02a0*/ 	.byte	0x04, 0x12
        /*02a2*/ 	.short	(.L_159 - .L_158)
	.align		4
.L_158:
        /*02a4*/ 	.word	index@(_Z9compute_BPKfS0_S0_Pfi)
        /*02a8*/ 	.word	0x00000000
.L_159:


//--------------------- .nv.compat                --------------------------
	.section	.nv.compat,"",@"SHT_CUDA_COMPAT_INFO"
	.align	4
        /*0000*/ 	.byte	0x02, 0x09, 0x00, 0x00, 0x02, 0x02, 0x01, 0x00, 0x02, 0x05, 0x05, 0x00, 0x03, 0x07, 0x01, 0x01
        /*0010*/ 	.byte	0x02, 0x03, 0x00, 0x00, 0x02, 0x06, 0x01, 0x00, 0x04, 0x0b, 0x08, 0x00, 0x01, 0x00, 0x00, 0x00
        /*0020*/ 	.byte	0x00, 0x00, 0x00, 0x00


//--------------------- .nv.info._ZN3cub18CUB_300001_SM_10006detail11EmptyKernelIvEEvv --------------------------
	.section	.nv.info._ZN3cub18CUB_300001_SM_10006detail11EmptyKernelIvEEvv,"",@"SHT_CUDA_INFO"
	.sectionflags	@""
	.align	4


	//----- nvinfo : EIATTR_CUDA_API_VERSION
	.align		4
        /*0000*/ 	.byte	0x04, 0x37
        /*0002*/ 	.short	(.L_161 - .L_160)
.L_160:
        /*0004*/ 	.word	0x00000082


	//----- nvinfo : EIATTR_SPARSE_MMA_MASK
	.align		4
.L_161:
        /*0008*/ 	.byte	0x03, 0x50
        /*000a*/ 	.short	0x0000


	//----- nvinfo : EIATTR_MAXREG_COUNT
	.align		4
        /*000c*/ 	.byte	0x03, 0x1b
        /*000e*/ 	.short	0x00ff


	//----- nvinfo : EIATTR_MERCURY_ISA_VERSION
	.align		4
        /*0010*/ 	.byte	0x03, 0x5f
        /*0012*/ 	.short	0x0101


	//----- nvinfo : EIATTR_VRC_CTA_INIT_COUNT
	.align		4
        /*0014*/ 	.byte	0x02, 0x4a
	.zero		1
	.zero		1


	//----- nvinfo : EIATTR_EXIT_INSTR_OFFSETS
	.align		4
        /*0018*/ 	.byte	0x04, 0x1c
        /*001a*/ 	.short	(.L_163 - .L_162)


	//   ....[0]....
.L_162:
        /*001c*/ 	.word	0x00000010


	//----- nvinfo : EIATTR_SW_WAR
	.align		4
.L_163:
        /*0020*/ 	.byte	0x04, 0x36
        /*0022*/ 	.short	(.L_165 - .L_164)
.L_164:
        /*0024*/ 	.word	0x00000008
.L_165:


//--------------------- .nv.info._Z21check_slack_conditionPKfS0_S0_Pii --------------------------
	.section	.nv.info._Z21check_slack_conditionPKfS0_S0_Pii,"",@"SHT_CUDA_INFO"
	.sectionflags	@""
	.align	4


	//----- nvinfo : EIATTR_CUDA_API_VERSION
	.align		4
        /*0000*/ 	.byte	0x04, 0x37
        /*0002*/ 	.short	(.L_167 - .L_166)
.L_166:
        /*0004*/ 	.word	0x00000082


	//----- nvinfo : EIATTR_KPARAM_INFO
	.align		4
.L_167:
        /*0008*/ 	.byte	0x04, 0x17
        /*000a*/ 	.short	(.L_169 - .L_168)
.L_168:
        /*000c*/ 	.word	0x00000000
        /*0010*/ 	.short	0x0004
        /*0012*/ 	.short	0x0020
        /*0014*/ 	.byte	0x00, 0xf0, 0x11, 0x00


	//----- nvinfo : EIATTR_KPARAM_INFO
	.align		4
.L_169:
        /*0018*/ 	.byte	0x04, 0x17
        /*001a*/ 	.short	(.L_171 - .L_170)
.L_170:
        /*001c*/ 	.word	0x00000000
        /*0020*/ 	.short	0x0003
        /*0022*/ 	.short	0x0018
        /*0024*/ 	.byte	0x00, 0xf5, 0x21, 0x00


	//----- nvinfo : EIATTR_KPARAM_INFO
	.align		4
.L_171:
        /*0028*/ 	.byte	0x04, 0x17
        /*002a*/ 	.short	(.L_173 - .L_172)
.L_172:
        /*002c*/ 	.word	0x00000000
        /*0030*/ 	.short	0x0002
        /*0032*/ 	.short	0x0010
        /*0034*/ 	.byte	0x00, 0xf5, 0x21, 0x00


	//----- nvinfo : EIATTR_KPARAM_INFO
	.align		4
.L_173:
        /*0038*/ 	.byte	0x04, 0x17
        /*003a*/ 	.short	(.L_175 - .L_174)
.L_174:
        /*003c*/ 	.word	0x00000000
        /*0040*/ 	.short	0x0001
        /*0042*/ 	.short	0x0008
        /*0044*/ 	.byte	0x00, 0xf5, 0x21, 0x00


	//----- nvinfo : EIATTR_KPARAM_INFO
	.align		4
.L_175:
        /*0048*/ 	.byte	0x04, 0x17
        /*004a*/ 	.short	(.L_177 - .L_176)
.L_176:
        /*004c*/ 	.word	0x00000000
        /*0050*/ 	.short	0x0000
        /*0052*/ 	.short	0x0000
        /*0054*/ 	.byte	0x00, 0xf5, 0x21, 0x00


	//----- nvinfo : EIATTR_SPARSE_MMA_MASK
	.align		4
.L_177:
        /*0058*/ 	.byte	0x03, 0x50
        /*005a*/ 	.short	0x0000


	//----- nvinfo : EIATTR_MAXREG_COUNT
	.align		4
        /*005c*/ 	.byte	0x03, 0x1b
        /*005e*/ 	.short	0x00ff


	//----- nvinfo : EIATTR_MERCURY_ISA_VERSION
	.align		4
        /*0060*/ 	.byte	0x03, 0x5f
        /*0062*/ 	.short	0x0101


	//----- nvinfo : EIATTR_VRC_CTA_INIT_COUNT
	.align		4
        /*0064*/ 	.byte	0x02, 0x4a
	.zero		1
	.zero		1


	//----- nvinfo : EIATTR_EXIT_INSTR_OFFSETS
	.align		4
        /*0068*/ 	.byte	0x04, 0x1c
        /*006a*/ 	.short	(.L_179 - .L_178)


	//   ....[0]....
.L_178:
        /*006c*/ 	.word	0x000000c0


	//   ....[1]....
        /*0070*/ 	.word	0x000001b0


	//   ....[2]....
        /*0074*/ 	.word	0x000001f0


	//----- nvinfo : EIATTR_CBANK_PARAM_SIZE
	.align		4
.L_179:
        /*0078*/ 	.byte	0x03, 0x19
        /*007a*/ 	.short	0x0024


	//----- nvinfo : EIATTR_PARAM_CBANK
	.align		4
        /*007c*/ 	.byte	0x04, 0x0a
        /*007e*/ 	.short	(.L_181 - .L_180)
	.align		4
.L_180:
        /*0080*/ 	.word	index@(.nv.constant0._Z21check_slack_conditionPKfS0_S0_Pii)
        /*0084*/ 	.short	0x0380
        /*0086*/ 	.short	0x0024


	//----- nvinfo : EIATTR_SW_WAR
	.align		4
.L_181:
        /*0088*/ 	.byte	0x04, 0x36
        /*008a*/ 	.short	(.L_183 - .L_182)
.L_182:
        /*008c*/ 	.word	0x00000008
.L_183:


//--------------------- .nv.info._Z24check_feasible_conditionPKfPKiS0_S0_Pii --------------------------
	.section	.nv.info._Z24check_feasible_conditionPKfPKiS0_S0_Pii,"",@"SHT_CUDA_INFO"
	.sectionflags	@""
	.align	4


	//----- nvinfo : EIATTR_CUDA_API_VERSION
	.align		4
        /*0000*/ 	.byte	0x04, 0x37
        /*0002*/ 	.short	(.L_185 - .L_184)
.L_184:
        /*0004*/ 	.word	0x00000082


	//----- nvinfo : EIATTR_KPARAM_INFO
	.align		4
.L_185:
        /*0008*/ 	.byte	0x04, 0x17
        /*000a*/ 	.short	(.L_187 - .L_186)
.L_186:
        /*000c*/ 	.word	0x00000000
        /*0010*/ 	.short	0x0005
        /*0012*/ 	.short	0x0028
        /*0014*/ 	.byte	0x00, 0xf0, 0x11, 0x00


	//----- nvinfo : EIATTR_KPARAM_INFO
	.align		4
.L_187:
        /*0018*/ 	.byte	0x04, 0x17
        /*001a*/ 	.short	(.L_189 - .L_188)
.L_188:
        /*001c*/ 	.word	0x00000000
        /*0020*/ 	.short	0x0004
        /*0022*/ 	.short	0x0020
        /*0024*/ 	.byte	0x00, 0xf5, 0x21, 0x00


	//----- nvinfo : EIATTR_KPARAM_INFO
	.align		4
.L_189:
        /*0028*/ 	.byte	0x04, 0x17
        /*002a*/ 	.short	(.L_191 - .L_190)
.L_190:
        /*002c*/ 	.word	0x00000000
        /*0030*/ 	.short	0x0003
        /*0032*/ 	.short	0x0018
        /*0034*/ 	.byte	0x00, 0xf5, 0x21, 0x00


	//----- nvinfo : EIATTR_KPARAM_INFO
	.align		4
.L_191:
        /*0038*/ 	.byte	0x04, 0x17
        /*003a*/ 	.short	(.L_193 - .L_192)
.L_192:
        /*003c*/ 	.word	0x00000000
        /*0040*/ 	.short	0x0002
        /*0042*/ 	.short	0x0010
        /*0044*/ 	.byte	0x00, 0xf5, 0x21, 0x00


	//----- nvinfo : EIATTR_KPARAM_INFO
	.align		4
.L_193:
        /*0048*/ 	.byte	0x04, 0x17
        /*004a*/ 	.short	(.L_195 - .L_194)
.L_194:
        /*004c*/ 	.word	0x00000000
        /*0050*/ 	.short	0x0001
        /*0052*/ 	.short	0x0008
        /*0054*/ 	.byte	0x00, 0xf5, 0x21, 0x00


	//----- nvinfo : EIATTR_KPARAM_INFO
	.align		4
.L_195:
        /*0058*/ 	.byte	0x04, 0x17
        /*005a*/ 	.short	(.L_197 - .L_196)
.L_196:
        /*005c*/ 	.word	0x00000000
        /*0060*/ 	.short	0x0000
        /*0062*/ 	.short	0x0000
        /*0064*/ 	.byte	0x00, 0xf5, 0x21, 0x00


	//----- nvinfo : EIATTR_SPARSE_MMA_MASK
	.align		4
.L_197:
        /*0068*/ 	.byte	0x03, 0x50
        /*006a*/ 	.short	0x0000


	//----- nvinfo : EIATTR_MAXREG_COUNT
	.align		4
        /*006c*/ 	.byte	0x03, 0x1b
        /*006e*/ 	.short	0x00ff


	//----- nvinfo : EIATTR_MERCURY_ISA_VERSION
	.align		4
        /*0070*/ 	.byte	0x03, 0x5f
        /*0072*/ 	.short	0x0101


	//----- nvinfo : EIATTR_VRC_CTA_INIT_COUNT
	.align		4
        /*0074*/ 	.byte	0x02, 0x4a
	.zero		1
	.zero		1


	//----- nvinfo : EIATTR_EXIT_INSTR_OFFSETS
	.align		4
        /*0078*/ 	.byte	0x04, 0x1c
        /*007a*/ 	.short	(.L_199 - .L_198)


	//   ....[0]....
.L_198:
        /*007c*/ 	.word	0x000000c0


	//   ....[1]....
        /*0080*/ 	.word	0x00000130


	//   ....[2]....
        /*0084*/ 	.word	0x00000200


	//   ....[3]....
        /*0088*/ 	.word	0x00000240


	//----- nvinfo : EIATTR_CBANK_PARAM_SIZE
	.align		4
.L_199:
        /*008c*/ 	.byte	0x03, 0x19
        /*008e*/ 	.short	0x002c


	//----- nvinfo : EIATTR_PARAM_CBANK
	.align		4
        /*0090*/ 	.byte	0x04, 0x0a
        /*0092*/ 	.short	(.L_201 - .L_200)
	.align		4
.L_200:
        /*0094*/ 	.word	index@(.nv.constant0._Z24check_feasible_conditionPKfPKiS0_S0_Pii)
        /*0098*/ 	.short	0x0380
        /*009a*/ 	.short	0x002c


	//----- nvinfo : EIATTR_SW_WAR
	.align		4
.L_201:
        /*009c*/ 	.byte	0x04, 0x36
        /*009e*/ 	.short	(.L_203 - .L_202)
.L_202:
        /*00a0*/ 	.word	0x00000008
.L_203:


//--------------------- .nv.info._Z13reset_d_foundv --------------------------
	.section	.nv.info._Z13reset_d_foundv,"",@"SHT_CUDA_INFO"
	.sectionflags	@""
	.align	4


	//----- nvinfo : EIATTR_CUDA_API_VERSION
	.align		4
        /*0000*/ 	.byte	0x04, 0x37
        /*0002*/ 	.short	(.L_205 - .L_204)
.L_204:
        /*0004*/ 	.word	0x00000082


	//----- nvinfo : EIATTR_SPARSE_MMA_MASK
	.align		4
.L_205:
        /*0008*/ 	.byte	0x03, 0x50
        /*000a*/ 	.short	0x0000


	//----- nvinfo : EIATTR_MAXREG_COUNT
	.align		4
        /*000c*/ 	.byte	0x03, 0x1b
        /*000e*/ 	.short	0x00ff


	//----- nvinfo : EIATTR_MERCURY_ISA_VERSION
	.align		4
        /*0010*/ 	.byte	0x03, 0x5f
        /*0012*/ 	.short	0x0101


	//----- nvinfo : EIATTR_VRC_CTA_INIT_COUNT
	.align		4
        /*0014*/ 	.byte	0x02, 0x4a
	.zero		1
	.zero		1


	//----- nvinfo : EIATTR_EXIT_INSTR_OFFSETS
	.align		4
        /*0018*/ 	.byte	0x04, 0x1c
        /*001a*/ 	.short	(.L_207 - .L_206)


	//   ....[0]....
.L_206:
        /*001c*/ 	.word	0x00000040


	//   ....[1]....
        /*0020*/ 	.word	0x00000080


	//----- nvinfo : EIATTR_SW_WAR
	.align		4
.L_207:
        /*0024*/ 	.byte	0x04, 0x36
        /*0026*/ 	.short	(.L_209 - .L_208)
.L_208:
        /*0028*/ 	.word	0x00000008
.L_209:


//--------------------- .nv.info._Z9check_bklPKfPKiS2_i --------------------------
	.section	.nv.info._Z9check_bklPKfPKiS2_i,"",@"SHT_CUDA_INFO"
	.sectionflags	@""
	.align	4


	//----- nvinfo : EIATTR_CUDA_API_VERSION
	.align		4
        /*0000*/ 	.byte	0x04, 0x37
        /*0002*/ 	.short	(.L_211 - .L_210)
.L_210:
        /*0004*/ 	.word	0x00000082


	//----- nvinfo : EIATTR_KPARAM_INFO
	.align		4
.L_211:
        /*0008*/ 	.byte	0x04, 0x17
        /*000a*/ 	.short	(.L_213 - .L_212)
.L_212:
        /*000c*/ 	.word	0x00000000
        /*0010*/ 	.short	0x0003
        /*0012*/ 	.short	0x0018
        /*0014*/ 	.byte	0x00, 0xf0, 0x11, 0x00


	//----- nvinfo : EIATTR_KPARAM_INFO
	.align		4
.L_213:
        /*0018*/ 	.byte	0x04, 0x17
        /*001a*/ 	.short	(.L_215 - .L_214)
.L_214:
        /*001c*/ 	.word	0x00000000
        /*0020*/ 	.short	0x0002
        /*0022*/ 	.short	0x0010
        /*0024*/ 	.byte	0x00, 0xf5, 0x21, 0x00


	//----- nvinfo : EIATTR_KPARAM_INFO
	.align		4
.L_215:
        /*0028*/ 	.byte	0x04, 0x17
        /*002a*/ 	.short	(.L_217 - .L_216)
.L_216:
        /*002c*/ 	.word	0x00000000
        /*0030*/ 	.short	0x0001
        /*0032*/ 	.short	0x0008
        /*0034*/ 	.byte	0x00, 0xf5, 0x21, 0x00


	//----- nvinfo : EIATTR_KPARAM_INFO
	.align		4
.L_217:
        /*0038*/ 	.byte	0x04, 0x17
        /*003a*/ 	.short	(.L_219 - .L_218)
.L_218:
        /*003c*/ 	.word	0x00000000
        /*0040*/ 	.short	0x0000
        /*0042*/ 	.short	0x0000
        /*0044*/ 	.byte	0x00, 0xf5, 0x21, 0x00


	//----- nvinfo : EIATTR_SPARSE_MMA_MASK
	.align		4
.L_219:
        /*0048*/ 	.byte	0x03, 0x50
        /*004a*/ 	.short	0x0000


	//----- nvinfo : EIATTR_MAXREG_COUNT
	.align		4
        /*004c*/ 	.byte	0x03, 0x1b
        /*004e*/ 	.short	0x00ff


	//----- nvinfo : EIATTR_MERCURY_ISA_VERSION
	.align		4
        /*0050*/ 	.byte	0x03, 0x5f
        /*0052*/ 	.short	0x0101


	//----- nvinfo : EIATTR_VRC_CTA_INIT_COUNT
	.align		4
        /*0054*/ 	.byte	0x02, 0x4a
	.zero		1
	.zero		1


	//----- nvinfo : EIATTR_EXIT_INSTR_OFFSETS
	.align		4
        /*0058*/ 	.byte	0x04, 0x1c
        /*005a*/ 	.short	(.L_221 - .L_220)


	//   ....[0]....
.L_220:
        /*005c*/ 	.word	0x00000040


	//   ....[1]....
        /*0060*/ 	.word	0x00000130


	//----- nvinfo : EIATTR_CBANK_PARAM_SIZE
	.align		4
.L_221:
        /*0064*/ 	.byte	0x03, 0x19
        /*0066*/ 	.short	0x001c


	//----- nvinfo : EIATTR_PARAM_CBANK
	.align		4
        /*0068*/ 	.byte	0x04, 0x0a
        /*006a*/ 	.short	(.L_223 - .L_222)
	.align		4
.L_222:
        /*006c*/ 	.word	index@(.nv.constant0._Z9check_bklPKfPKiS2_i)
        /*0070*/ 	.short	0x0380
        /*0072*/ 	.short	0x001c


	//----- nvinfo : EIATTR_SW_WAR
	.align		4
.L_223:
        /*0074*/ 	.byte	0x04, 0x36
        /*0076*/ 	.short	(.L_225 - .L_224)
.L_224:
        /*0078*/ 	.word	0x00000008
.L_225:


//--------------------- .nv.info._Z8check_RkPKiS0_S0_i --------------------------
	.section	.nv.info._Z8check_RkPKiS0_S0_i,"",@"SHT_CUDA_INFO"
	.sectionflags	@""
	.align	4


	//----- nvinfo : EIATTR_CUDA_API_VERSION
	.align		4
        /*0000*/ 	.byte	0x04, 0x37
        /*0002*/ 	.short	(.L_227 - .L_226)
.L_226:
        /*0004*/ 	.word	0x00000082


	//----- nvinfo : EIATTR_KPARAM_INFO
	.align		4
.L_227:
        /*0008*/ 	.byte	0x04, 0x17
        /*000a*/ 	.short	(.L_229 - .L_228)
.L_228:
        /*000c*/ 	.word	0x00000000
        /*0010*/ 	.short	0x0003
        /*0012*/ 	.short	0x0018
        /*0014*/ 	.byte	0x00, 0xf0, 0x11, 0x00


	//----- nvinfo : EIATTR_KPARAM_INFO
	.align		4
.L_229:
        /*0018*/ 	.byte	0x04, 0x17
        /*001a*/ 	.short	(.L_231 - .L_230)
.L_230:
        /*001c*/ 	.word	0x00000000
        /*0020*/ 	.short	0x0002
        /*0022*/ 	.short	0x0010
        /*0024*/ 	.byte	0x00, 0xf5, 0x21, 0x00


	//----- nvinfo : EIATTR_KPARAM_INFO
	.align		4
.L_231:
        /*0028*/ 	.byte	0x04, 0x17
        /*002a*/ 	.short	(.L_233 - .L_232)
.L_232:
        /*002c*/ 	.word	0x00000000
        /*0030*/ 	.short	0x0001
        /*0032*/ 	.short	0x0008
        /*0034*/ 	.byte	0x00, 0xf5, 0x21, 0x00


	//----- nvinfo : EIATTR_KPARAM_INFO
	.align		4
.L_233:
        /*0038*/ 	.byte	0x04, 0x17
        /*003a*/ 	.short	(.L_235 - .L_234)
.L_234:
        /*003c*/ 	.word	0x00000000
        /*0040*/ 	.short	0x0000
        /*0042*/ 	.short	0x0000
        /*0044*/ 	.byte	0x00, 0xf5, 0x21, 0x00


	//----- nvinfo : EIATTR_SPARSE_MMA_MASK
	.align		4
.L_235:
        /*0048*/ 	.byte	0x03, 0x50
        /*004a*/ 	.short	0x0000


	//----- nvinfo : EIATTR_MAXREG_COUNT
	.align		4
        /*004c*/ 	.byte	0x03, 0x1b
        /*004e*/ 	.short	0x00ff


	//----- nvinfo : EIATTR_MERCURY_ISA_VERSION
	.align		4
        /*0050*/ 	.byte	0x03, 0x5f
        /*0052*/ 	.short	0x0101


	//----- nvinfo : EIATTR_VRC_CTA_INIT_COUNT
	.align		4
        /*0054*/ 	.byte	0x02, 0x4a
	.zero		1
	.zero		1


	//----- nvinfo : EIATTR_EXIT_INSTR_OFFSETS
	.align		4
        /*0058*/ 	.byte	0x04, 0x1c
        /*005a*/ 	.short	(.L_237 - .L_236)


	//   ....[0]....
.L_236:
        /*005c*/ 	.word	0x00000040


	//   ....[1]....
        /*0060*/ 	.word	0x00000150


	//----- nvinfo : EIATTR_CBANK_PARAM_SIZE
	.align		4
.L_237:
        /*0064*/ 	.byte	0x03, 0x19
        /*0066*/ 	.short	0x001c


	//----- nvinfo : EIATTR_PARAM_CBANK
	.align		4
        /*0068*/ 	.byte	0x04, 0x0a
        /*006a*/ 	.short	(.L_239 - .L_238)
	.align		4
.L_238:
        /*006c*/ 	.word	index@(.nv.constant0._Z8check_RkPKiS0_S0_i)
        /*0070*/ 	.short	0x0380
        /*0072*/ 	.short	0x001c


	//----- nvinfo : EIATTR_SW_WAR
	.align		4
.L_239:
        /*0074*/ 	.byte	0x04, 0x36
        /*0076*/ 	.short	(.L_241 - .L_240)
.L_240:
        /*0078*/ 	.word	0x00000008
.L_241:


//--------------------- .nv.info._Z15reset_d_changedv --------------------------
	.section	.nv.info._Z15reset_d_changedv,"",@"SHT_CUDA_INFO"
	.sectionflags	@""
	.align	4


	//----- nvinfo : EIATTR_CUDA_API_VERSION
	.align		4
        /*0000*/ 	.byte	0x04, 0x37
        /*0002*/ 	.short	(.L_243 - .L_242)
.L_242:
        /*0004*/ 	.word	0x00000082


	//----- nvinfo : EIATTR_SPARSE_MMA_MASK
	.align		4
.L_243:
        /*0008*/ 	.byte	0x03, 0x50
        /*000a*/ 	.short	0x0000


	//----- nvinfo : EIATTR_MAXREG_COUNT
	.align		4
        /*000c*/ 	.byte	0x03, 0x1b
        /*000e*/ 	.short	0x00ff


	//----- nvinfo : EIATTR_MERCURY_ISA_VERSION
	.align		4
        /*0010*/ 	.byte	0x03, 0x5f
        /*0012*/ 	.short	0x0101


	//----- nvinfo : EIATTR_VRC_CTA_INIT_COUNT
	.align		4
        /*0014*/ 	.byte	0x02, 0x4a
	.zero		1
	.zero		1


	//----- nvinfo : EIATTR_EXIT_INSTR_OFFSETS
	.align		4
        /*0018*/ 	.byte	0x04, 0x1c
        /*001a*/ 	.short	(.L_245 - .L_244)


	//   ....[0]....
.L_244:
        /*001c*/ 	.word	0x00000040


	//----- nvinfo : EIATTR_SW_WAR
	.align		4
.L_245:
        /*0020*/ 	.byte	0x04, 0x36
        /*0022*/ 	.short	(.L_247 - .L_246)
.L_246:
        /*0024*/ 	.word	0x00000008
.L_247:


//--------------------- .nv.info._Z8update_QPiPKiS1_ --------------------------
	.section	.nv.info._Z8update_QPiPKiS1_,"",@"SHT_CUDA_INFO"
	.sectionflags	@""
	.align	4


	//----- nvinfo : EIATTR_CUDA_API_VERSION
	.align		4
        /*0000*/ 	.byte	0x04, 0x37
        /*0002*/ 	.short	(.L_249 - .L_248)
.L_248:
        /*0004*/ 	.word	0x00000082


	//----- nvinfo : EIATTR_KPARAM_INFO
	.align		4
.L_249:
        /*0008*/ 	.byte	0x04, 0x17
        /*000a*/ 	.short	(.L_251 - .L_250)
.L_250:
        /*000c*/ 	.word	0x00000000
        /*0010*/ 	.short	0x0002
        /*0012*/ 	.short	0x0010
        /*0014*/ 	.byte	0x00, 0xf5, 0x21, 0x00


	//----- nvinfo : EIATTR_KPARAM_INFO
	.align		4
.L_251:
        /*0018*/ 	.byte	0x04, 0x17
        /*001a*/ 	.short	(.L_253 - .L_252)
.L_252:
        /*001c*/ 	.word	0x00000000
        /*0020*/ 	.short	0x0001
        /*0022*/ 	.short	0x0008
        /*0024*/ 	.byte	0x00, 0xf5, 0x21, 0x00


	//----- nvinfo : EIATTR_KPARAM_INFO
	.align		4
.L_253:
        /*0028*/ 	.byte	0x04, 0x17
        /*002a*/ 	.short	(.L_255 - .L_254)
.L_254:
        /*002c*/ 	.word	0x00000000
        /*0030*/ 	.short	0x0000
        /*0032*/ 	.short	0x0000
        /*0034*/ 	.byte	0x00, 0xf5, 0x21, 0x00


	//----- nvinfo : EIATTR_SPARSE_MMA_MASK
	.align		4
.L_255:
        /*0038*/ 	.byte	0x03, 0x50
        /*003a*/ 	.short	0x0000


	//----- nvinfo : EIATTR_MAXREG_COUNT
	.align		4
        /*003c*/ 	.byte	0x03, 0x1b
        /*003e*/ 	.short	0x00ff


	//----- nvinfo : EIATTR_MERCURY_ISA_VERSION
	.align		4
        /*0040*/ 	.byte	0x03, 0x5f
        /*0042*/ 	.short	0x0101


	//----- nvinfo : EIATTR_VRC_CTA_INIT_COUNT
	.align		4
        /*0044*/ 	.byte	0x02, 0x4a
	.zero		1
	.zero		1


	//----- nvinfo : EIATTR_EXIT_INSTR_OFFSETS
	.align		4
        /*0048*/ 	.byte	0x04, 0x1c
        /*004a*/ 	.short	(.L_257 - .L_256)


	//   ....[0]....
.L_256:
        /*004c*/ 	.word	0x00000090


	//----- nvinfo : EIATTR_CBANK_PARAM_SIZE
	.align		4
.L_257:
        /*0050*/ 	.byte	0x03, 0x19
        /*0052*/ 	.short	0x0018


	//----- nvinfo : EIATTR_PARAM_CBANK
	.align		4
        /*0054*/ 	.byte	0x04, 0x0a
        /*0056*/ 	.short	(.L_259 - .L_258)
	.align		4
.L_258:
        /*0058*/ 	.word	index@(.nv.constant0._Z8update_QPiPKiS1_)
        /*005c*/ 	.short	0x0380
        /*005e*/ 	.short	0x0018


	//----- nvinfo : EIATTR_SW_WAR
	.align		4
.L_259:
        /*0060*/ 	.byte	0x04, 0x36
        /*0062*/ 	.short	(.L_261 - .L_260)
.L_260:
        /*0064*/ 	.word	0x00000008
.L_261:


//--------------------- .nv.info._Z16finalize_epsilonPKfiPiS1_ --------------------------
	.section	.nv.info._Z16finalize_epsilonPKfiPiS1_,"",@"SHT_CUDA_INFO"
	.sectionflags	@""
	.align	4


	//----- nvinfo : EIATTR_CUDA_API_VERSION
	.align		4
        /*0000*/ 	.byte	0x04, 0x37
        /*0002*/ 	.short	(.L_263 - .L_262)
.L_262:
        /*0004*/ 	.word	0x00000082


	//----- nvinfo : EIATTR_KPARAM_INFO
	.align		4
.L_263:
        /*0008*/ 	.byte	0x04, 0x17
        /*000a*/ 	.short	(.L_265 - .L_264)
.L_264:
        /*000c*/ 	.word	0x00000000
        /*0010*/ 	.short	0x0003
        /*0012*/ 	.short	0x0018
        /*0014*/ 	.byte	0x00, 0xf5, 0x21, 0x00


	//----- nvinfo : EIATTR_KPARAM_INFO
	.align		4
.L_265:
        /*0018*/ 	.byte	0x04, 0x17
        /*001a*/ 	.short	(.L_267 - .L_266)
.L_266:
        /*001c*/ 	.word	0x00000000
        /*0020*/ 	.short	0x0002
        /*0022*/ 	.short	0x0010
        /*0024*/ 	.byte	0x00, 0xf5, 0x21, 0x00


	//----- nvinfo : EIATTR_KPARAM_INFO
	.align		4
.L_267:
        /*0028*/ 	.byte	0x04, 0x17
        /*002a*/ 	.short	(.L_269 - .L_268)
.L_268:
        /*002c*/ 	.word	0x00000000
        /*0030*/ 	.short	0x0001
        /*0032*/ 	.short	0x0008
        /*0034*/ 	.byte	0x00, 0xf0, 0x11, 0x00


	//----- nvinfo : EIATTR_KPARAM_INFO
	.align		4
.L_269:
        /*0038*/ 	.byte	0x04, 0x17
        /*003a*/ 	.short	(.L_271 - .L_270)
.L_270:
        /*003c*/ 	.word	0x00000000
        /*0040*/ 	.short	0x0000
        /*0042*/ 	.short	0x0000
        /*0044*/ 	.byte	0x00, 0xf5, 0x21, 0x00


	//----- nvinfo : EIATTR_SPARSE_MMA_MASK
	.align		4
.L_271:
        /*0048*/ 	.byte	0x03, 0x50
        /*004a*/ 	.short	0x0000


	//----- nvinfo : EIATTR_MAXREG_COUNT
	.align		4
        /*004c*/ 	.byte	0x03, 0x1b
        /*004e*/ 	.short	0x00ff


	//----- nvinfo : EIATTR_MERCURY_ISA_VERSION
	.align		4
        /*0050*/ 	.byte	0x03, 0x5f
        /*0052*/ 	.short	0x0101


	//----- nvinfo : EIATTR_VRC_CTA_INIT_COUNT
	.align		4
        /*0054*/ 	.byte	0x02, 0x4a
	.zero		1
	.zero		1


	//----- nvinfo : EIATTR_EXIT_INSTR_OFFSETS
	.align		4
        /*0058*/ 	.byte	0x04, 0x1c
        /*005a*/ 	.short	(.L_273 - .L_272)


	//   ....[0]....
.L_272:
        /*005c*/ 	.word	0x00000120


	//----- nvinfo : EIATTR_CBANK_PARAM_SIZE
	.align		4
.L_273:
        /*0060*/ 	.byte	0x03, 0x19
        /*0062*/ 	.short	0x0020


	//----- nvinfo : EIATTR_PARAM_CBANK
	.align		4
        /*0064*/ 	.byte	0x04, 0x0a
        /*0066*/ 	.short	(.L_275 - .L_274)
	.align		4
.L_274:
        /*0068*/ 	.word	index@(.nv.constant0._Z16finalize_epsilonPKfiPiS1_)
        /*006c*/ 	.short	0x0380
        /*006e*/ 	.short	0x0020


	//----- nvinfo : EIATTR_SW_WAR
	.align		4
.L_275:
        /*0070*/ 	.byte	0x04, 0x36
        /*0072*/ 	.short	(.L_277 - .L_276)
.L_276:
        /*0074*/ 	.word	0x00000008
.L_277:


//--------------------- .nv.info._Z13process_cyclePfS_PiPKiS2_iS0_S0_ --------------------------
	.section	.nv.info._Z13process_cyclePfS_PiPKiS2_iS0_S0_,"",@"SHT_CUDA_INFO"
	.sectionflags	@""
	.align	4


	//----- nvinfo : EIATTR_CUDA_API_VERSION
	.align		4
        /*0000*/ 	.byte	0x04, 0x37
        /*0002*/ 	.short	(.L_279 - .L_278)
.L_278:
        /*0004*/ 	.word	0x00000082


	//----- nvinfo : EIATTR_KPARAM_INFO
	.align		4
.L_279:
        /*0008*/ 	.byte	0x04, 0x17
        /*000a*/ 	.short	(.L_281 - .L_280)
.L_280:
        /*000c*/ 	.word	0x00000000
        /*0010*/ 	.short	0x0007
        /*0012*/ 	.short	0x0038
        /*0014*/ 	.byte	0x00, 0xf5, 0x21, 0x00


	//----- nvinfo : EIATTR_KPARAM_INFO
	.align		4
.L_281:
        /*0018*/ 	.byte	0x04, 0x17
        /*001a*/ 	.short	(.L_283 - .L_282)
.L_282:
        /*001c*/ 	.word	0x00000000
        /*0020*/ 	.short	0x0006
        /*0022*/ 	.short	0x0030
        /*0024*/ 	.byte	0x00, 0xf5, 0x21, 0x00


	//----- nvinfo : EIATTR_KPARAM_INFO
	.align		4
.L_283:
        /*0028*/ 	.byte	0x04, 0x17
        /*002a*/ 	.short	(.L_285 - .L_284)
.L_284:
        /*002c*/ 	.word	0x00000000
        /*0030*/ 	.short	0x0005
        /*0032*/ 	.short	0x0028
        /*0034*/ 	.byte	0x00, 0xf0, 0x11, 0x00


	//----- nvinfo : EIATTR_KPARAM_INFO
	.align		4
.L_285:
        /*0038*/ 	.byte	0x04, 0x17
        /*003a*/ 	.short	(.L_287 - .L_286)
.L_286:
        /*003c*/ 	.word	0x00000000
        /*0040*/ 	.short	0x0004
        /*0042*/ 	.short	0x0020
        /*0044*/ 	.byte	0x00, 0xf5, 0x21, 0x00


	//----- nvinfo : EIATTR_KPARAM_INFO
	.align		4
.L_287:
        /*0048*/ 	.byte	0x04, 0x17
        /*004a*/ 	.short	(.L_289 - .L_288)
.L_288:
        /*004c*/ 	.word	0x00000000
        /*0050*/ 	.short	0x0003
        /*0052*/ 	.short	0x0018
        /*0054*/ 	.byte	0x00, 0xf5, 0x21, 0x00


	//----- nvinfo : EIATTR_KPARAM_INFO
	.align		4
.L_289:
        /*0058*/ 	.byte	0x04, 0x17
        /*005a*/ 	.short	(.L_291 - .L_290)
.L_290:
        /*005c*/ 	.word	0x00000000
        /*0060*/ 	.short	0x0002
        /*0062*/ 	.short	0x0010
        /*0064*/ 	.byte	0x00, 0xf5, 0x21, 0x00


	//----- nvinfo : EIATTR_KPARAM_INFO
	.align		4
.L_291:
        /*0068*/ 	.byte	0x04, 0x17
        /*006a*/ 	.short	(.L_293 - .L_292)
.L_292:
        /*006c*/ 	.word	0x00000000
        /*0070*/ 	.short	0x0001
        /*0072*/ 	.short	0x0008
        /*0074*/ 	.byte	0x00, 0xf5, 0x21, 0x00


	//----- nvinfo : EIATTR_KPARAM_INFO
	.align		4
.L_293:
        /*0078*/ 	.byte	0x04, 0x17
        /*007a*/ 	.short	(.L_295 - .L_294)
.L_294:
        /*007c*/ 	.word	0x00000000
        /*0080*/ 	.short	0x0000
        /*0082*/ 	.short	0x0000
        /*0084*/ 	.byte	0x00, 0xf5, 0x21, 0x00


	//----- nvinfo : EIATTR_SPARSE_MMA_MASK
	.align		4
.L_295:
        /*0088*/ 	.byte	0x03, 0x50
        /*008a*/ 	.short	0x0000


	//----- nvinfo : EIATTR_MAXREG_COUNT
	.align		4
        /*008c*/ 	.byte	0x03, 0x1b
        /*008e*/ 	.short	0x00ff


	//----- nvinfo : EIATTR_MERCURY_ISA_VERSION
	.align		4
        /*0090*/ 	.byte	0x03, 0x5f
        /*0092*/ 	.short	0x0101


	//----- nvinfo : EIATTR_VRC_CTA_INIT_COUNT
	.align		4
        /*0094*/ 	.byte	0x02, 0x4a
	.zero		1
	.zero		1


	//----- nvinfo : EIATTR_EXIT_INSTR_OFFSETS
	.align		4
        /*0098*/ 	.byte	0x04, 0x1c
        /*009a*/ 	.short	(.L_297 - .L_296)


	//   ....[0]....
.L_296:
        /*009c*/ 	.word	0x00000250


	//----- nvinfo : EIATTR_CBANK_PARAM_SIZE
	.align		4
.L_297:
        /*00a0*/ 	.byte	0x03, 0x19
        /*00a2*/ 	.short	0x0040


	//----- nvinfo : EIATTR_PARAM_CBANK
	.align		4
        /*00a4*/ 	.byte	0x04, 0x0a
        /*00a6*/ 	.short	(.L_299 - .L_298)
	.align		4
.L_298:
        /*00a8*/ 	.word	index@(.nv.constant0._Z13process_cyclePfS_PiPKiS2_iS0_S0_)
        /*00ac*/ 	.short	0x0380
        /*00ae*/ 	.short	0x0040


	//----- nvinfo : EIATTR_SW_WAR
	.align		4
.L_299:
        /*00b0*/ 	.byte	0x04, 0x36
        /*00b2*/ 	.short	(.L_301 - .L_300)
.L_300:
        /*00b4*/ 	.word	0x00000008
.L_301:


//--------------------- .nv.info._Z23find_min_valid_atomic2dPKfPKiS2_i --------------------------
	.section	.nv.info._Z23find_min_valid_atomic2dPKfPKiS2_i,"",@"SHT_CUDA_INFO"
	.sectionflags	@""
	.align	4


	//----- nvinfo : EIATTR_CUDA_API_VERSION
	.align		4
        /*0000*/ 	.byte	0x04, 0x37
        /*0002*/ 	.short	(.L_303 - .L_302)
.L_302:
        /*0004*/ 	.word	0x00000082


	//----- nvinfo : EIATTR_KPARAM_INFO
	.align		4
.L_303:
        /*0008*/ 	.byte	0x04, 0x17
        /*000a*/ 	.short	(.L_305 - .L_304)
.L_304:
        /*000c*/ 	.word	0x00000000
        /*0010*/ 	.short	0x0003
        /*0012*/ 	.short	0x0018
        /*0014*/ 	.byte	0x00, 0xf0, 0x11, 0x00


	//----- nvinfo : EIATTR_KPARAM_INFO
	.align		4
.L_305:
        /*0018*/ 	.byte	0x04, 0x17
        /*001a*/ 	.short	(.L_307 - .L_306)
.L_306:
        /*001c*/ 	.word	0x00000000
        /*0020*/ 	.short	0x0002
        /*0022*/ 	.short	0x0010
        /*0024*/ 	.byte	0x00, 0xf5, 0x21, 0x00


	//----- nvinfo : EIATTR_KPARAM_INFO
	.align		4
.L_307:
        /*0028*/ 	.byte	0x04, 0x17
        /*002a*/ 	.short	(.L_309 - .L_308)
.L_308:
        /*002c*/ 	.word	0x00000000
        /*0030*/ 	.short	0x0001
        /*0032*/ 	.short	0x0008
        /*0034*/ 	.byte	0x00, 0xf5, 0x21, 0x00


	//----- nvinfo : EIATTR_KPARAM_INFO
	.align		4
.L_309:
        /*0038*/ 	.byte	0x04, 0x17
        /*003a*/ 	.short	(.L_311 - .L_310)
.L_310:
        /*003c*/ 	.word	0x00000000
        /*0040*/ 	.short	0x0000
        /*0042*/ 	.short	0x0000
        /*0044*/ 	.byte	0x00, 0xf5, 0x21, 0x00


	//----- nvinfo : EIATTR_SPARSE_MMA_MASK
	.align		4
.L_311:
        /*0048*/ 	.byte	0x03, 0x50
        /*004a*/ 	.short	0x0000


	//----- nvinfo : EIATTR_MAXREG_COUNT
	.align		4
        /*004c*/ 	.byte	0x03, 0x1b
        /*004e*/ 	.short	0x00ff


	//----- nvinfo : EIATTR_NUM_BARRIERS
	.align		4
        /*0050*/ 	.byte	0x02, 0x4c
        /*0052*/ 	.byte	0x01
	.zero		1


	//----- nvinfo : EIATTR_MERCURY_ISA_VERSION
	.align		4
        /*0054*/ 	.byte	0x03, 0x5f
        /*0056*/ 	.short	0x0101


	//----- nvinfo : EIATTR_VRC_CTA_INIT_COUNT
	.align		4
        /*0058*/ 	.byte	0x02, 0x4a
	.zero		1
	.zero		1


	//----- nvinfo : EIATTR_EXIT_INSTR_OFFSETS
	.align		4
        /*005c*/ 	.byte	0x04, 0x1c
        /*005e*/ 	.short	(.L_313 - .L_312)


	//   ....[0]....
.L_312:
        /*0060*/ 	.word	0x00000370


	//   ....[1]....
        /*0064*/ 	.word	0x000003d0


	//   ....[2]....
        /*0068*/ 	.word	0x00000400


	//----- nvinfo : EIATTR_CRS_STACK_SIZE
	.align		4
.L_313:
        /*006c*/ 	.byte	0x04, 0x1e
        /*006e*/ 	.short	(.L_315 - .L_314)
.L_314:
        /*0070*/ 	.word	0x00000000


	//----- nvinfo : EIATTR_CBANK_PARAM_SIZE
	.align		4
.L_315:
        /*0074*/ 	.byte	0x03, 0x19
        /*0076*/ 	.short	0x001c


	//----- nvinfo : EIATTR_PARAM_CBANK
	.align		4
        /*0078*/ 	.byte	0x04, 0x0a
        /*007a*/ 	.short	(.L_317 - .L_316)
	.align		4
.L_316:
        /*007c*/ 	.word	index@(.nv.constant0._Z23find_min_valid_atomic2dPKfPKiS2_i)
        /*0080*/ 	.short	0x0380
        /*0082*/ 	.short	0x001c


	//----- nvinfo : EIATTR_SW_WAR
	.align		4
.L_317:
        /*0084*/ 	.byte	0x04, 0x36
        /*0086*/ 	.short	(.L_319 - .L_318)
.L_318:
        /*0088*/ 	.word	0x00000008
.L_319:


//--------------------- .nv.info._Z18find_most_negativePKfiPiS1_ --------------------------
	.section	.nv.info._Z18find_most_negativePKfiPiS1_,"",@"SHT_CUDA_INFO"
	.sectionflags	@""
	.align	4


	//----- nvinfo : EIATTR_CUDA_API_VERSION
	.align		4
        /*0000*/ 	.byte	0x04, 0x37
        /*0002*/ 	.short	(.L_321 - .L_320)
.L_320:
        /*0004*/ 	.word	0x00000082


	//----- nvinfo : EIATTR_KPARAM_INFO
	.align		4
.L_321:
        /*0008*/ 	.byte	0x04, 0x17
        /*000a*/ 	.short	(.L_323 - .L_322)
.L_322:
        /*000c*/ 	.word	0x00000000
        /*0010*/ 	.short	0x0003
        /*0012*/ 	.short	0x0018
        /*0014*/ 	.byte	0x00, 0xf5, 0x21, 0x00


	//----- nvinfo : EIATTR_KPARAM_INFO
	.align		4
.L_323:
        /*0018*/ 	.byte	0x04, 0x17
        /*001a*/ 	.short	(.L_325 - .L_324)
.L_324:
        /*001c*/ 	.word	0x00000000
        /*0020*/ 	.short	0x0002
        /*0022*/ 	.short	0x0010
        /*0024*/ 	.byte	0x00, 0xf5, 0x21, 0x00


	//----- nvinfo : EIATTR_KPARAM_INFO
	.align		4
.L_325:
        /*0028*/ 	.byte	0x04, 0x17
        /*002a*/ 	.short	(.L_327 - .L_326)
.L_326:
        /*002c*/ 	.word	0x00000000
        /*0030*/ 	.short	0x0001
        /*0032*/ 	.short	0x0008
        /*0034*/ 	.byte	0x00, 0xf0, 0x11, 0x00


	//----- nvinfo : EIATTR_KPARAM_INFO
	.align		4
.L_327:
        /*0038*/ 	.byte	0x04, 0x17
        /*003a*/ 	.short	(.L_329 - .L_328)
.L_328:
        /*003c*/ 	.word	0x00000000
        /*0040*/ 	.short	0x0000
        /*0042*/ 	.short	0x0000
        /*0044*/ 	.byte	0x00, 0xf5, 0x21, 0x00


	//----- nvinfo : EIATTR_SPARSE_MMA_MASK
	.align		4
.L_329:
        /*0048*/ 	.byte	0x03, 0x50
        /*004a*/ 	.short	0x0000


	//----- nvinfo : EIATTR_MAXREG_COUNT
	.align		4
        /*004c*/ 	.byte	0x03, 0x1b
        /*004e*/ 	.short	0x00ff


	//----- nvinfo : EIATTR_NUM_BARRIERS
	.align		4
        /*0050*/ 	.byte	0x02, 0x4c
        /*0052*/ 	.byte	0x01
	.zero		1


	//----- nvinfo : EIATTR_MERCURY_ISA_VERSION
	.align		4
        /*0054*/ 	.byte	0x03, 0x5f
        /*0056*/ 	.short	0x0101


	//----- nvinfo : EIATTR_VRC_CTA_INIT_COUNT
	.align		4
        /*0058*/ 	.byte	0x02, 0x4a
	.zero		1
	.zero		1


	//----- nvinfo : EIATTR_EXIT_INSTR_OFFSETS
	.align		4
        /*005c*/ 	.byte	0x04, 0x1c
        /*005e*/ 	.short	(.L_331 - .L_330)


	//   ....[0]....
.L_330:
        /*0060*/ 	.word	0x000003f0


	//   ....[1]....
        /*0064*/ 	.word	0x00000450


	//   ....[2]....
        /*0068*/ 	.word	0x00000560


	//   ....[3]....
        /*006c*/ 	.word	0x00000600


	//----- nvinfo : EIATTR_CRS_STACK_SIZE
	.align		4
.L_331:
        /*0070*/ 	.byte	0x04, 0x1e
        /*0072*/ 	.short	(.L_333 - .L_332)
.L_332:
        /*0074*/ 	.word	0x00000000


	//----- nvinfo : EIATTR_CBANK_PARAM_SIZE
	.align		4
.L_333:
        /*0078*/ 	.byte	0x03, 0x19
        /*007a*/ 	.short	0x0020


	//----- nvinfo : EIATTR_PARAM_CBANK
	.align		4
        /*007c*/ 	.byte	0x04, 0x0a
        /*007e*/ 	.short	(.L_335 - .L_334)
	.align		4
.L_334:
        /*0080*/ 	.word	index@(.nv.constant0._Z18find_most_negativePKfiPiS1_)
        /*0084*/ 	.short	0x0380
        /*0086*/ 	.short	0x0020


	//----- nvinfo : EIATTR_SW_WAR
	.align		4
.L_335:
        /*0088*/ 	.byte	0x04, 0x36
        /*008a*/ 	.short	(.L_337 - .L_336)
.L_336:
        /*008c*/ 	.word	0x00000008
.L_337:


//--------------------- .nv.info._Z11init_minvalv --------------------------
	.section	.nv.info._Z11init_minvalv,"",@"SHT_CUDA_INFO"
	.sectionflags	@""
	.align	4


	//----- nvinfo : EIATTR_CUDA_API_VERSION
	.align		4
        /*0000*/ 	.byte	0x04, 0x37
        /*0002*/ 	.short	(.L_339 - .L_338)
.L_338:
        /*0004*/ 	.word	0x00000082


	//----- nvinfo : EIATTR_SPARSE_MMA_MASK
	.align		4
.L_339:
        /*0008*/ 	.byte	0x03, 0x50
        /*000a*/ 	.short	0x0000


	//----- nvinfo : EIATTR_MAXREG_COUNT
	.align		4
        /*000c*/ 	.byte	0x03, 0x1b
        /*000e*/ 	.short	0x00ff


	//----- nvinfo : EIATTR_MERCURY_ISA_VERSION
	.align		4
        /*0010*/ 	.byte	0x03, 0x5f
        /*0012*/ 	.short	0x0101


	//----- nvinfo : EIATTR_VRC_CTA_INIT_COUNT
	.align		4
        /*0014*/ 	.byte	0x02, 0x4a
	.zero		1
	.zero		1


	//----- nvinfo : EIATTR_EXIT_INSTR_OFFSETS
	.align		4
        /*0018*/ 	.byte	0x04, 0x1c
        /*001a*/ 	.short	(.L_341 - .L_340)


	//   ....[0]....
.L_340:
        /*001c*/ 	.word	0x00000050


	//----- nvinfo : EIATTR_SW_WAR
	.align		4
.L_341:
        /*0020*/ 	.byte	0x04, 0x36
        /*0022*/ 	.short	(.L_343 - .L_342)
.L_342:
        /*0024*/ 	.word	0x00000008
.L_343:


//--------------------- .nv.info._Z13find_negativePKfiPiS1_ --------------------------
	.section	.nv.info._Z13find_negativePKfiPiS1_,"",@"SHT_CUDA_INFO"
	.sectionflags	@""
	.align	4


	//----- nvinfo : EIATTR_CUDA_API_VERSION
	.align		4
        /*0000*/ 	.byte	0x04, 0x37
        /*0002*/ 	.short	(.L_345 - .L_344)
.L_344:
        /*0004*/ 	.word	0x00000082


	//----- nvinfo : EIATTR_KPARAM_INFO
	.align		4
.L_345:
        /*0008*/ 	.byte	0x04, 0x17
        /*000a*/ 	.short	(.L_347 - .L_346)
.L_346:
        /*000c*/ 	.word	0x00000000
        /*0010*/ 	.short	0x0003
        /*0012*/ 	.short	0x0018
        /*0014*/ 	.byte	0x00, 0xf5, 0x21, 0x00


	//----- nvinfo : EIATTR_KPARAM_INFO
	.align		4
.L_347:
        /*0018*/ 	.byte	0x04, 0x17
        /*001a*/ 	.short	(.L_349 - .L_348)
.L_348:
        /*001c*/ 	.word	0x00000000
        /*0020*/ 	.short	0x0002
        /*0022*/ 	.short	0x0010
        /*0024*/ 	.byte	0x00, 0xf5, 0x21, 0x00


	//----- nvinfo : EIATTR_KPARAM_INFO
	.align		4
.L_349:
        /*0028*/ 	.byte	0x04, 0x17
        /*002a*/ 	.short	(.L_351 - .L_350)
.L_350:
        /*002c*/ 	.word	0x00000000
        /*0030*/ 	.short	0x0001
        /*0032*/ 	.short	0x0008
        /*0034*/ 	.byte	0x00, 0xf0, 0x11, 0x00


	//----- nvinfo : EIATTR_KPARAM_INFO
	.align		4
.L_351:
        /*0038*/ 	.byte	0x04, 0x17
        /*003a*/ 	.short	(.L_353 - .L_352)
.L_352:
        /*003c*/ 	.word	0x00000000
        /*0040*/ 	.short	0x0000
        /*0042*/ 	.short	0x0000
        /*0044*/ 	.byte	0x00, 0xf5, 0x21, 0x00


	//----- nvinfo : EIATTR_SPARSE_MMA_MASK
	.align		4
.L_353:
        /*0048*/ 	.byte	0x03, 0x50
        /*004a*/ 	.short	0x0000


	//----- nvinfo : EIATTR_MAXREG_COUNT
	.align		4
        /*004c*/ 	.byte	0x03, 0x1b
        /*004e*/ 	.short	0x00ff


	//----- nvinfo : EIATTR_MERCURY_ISA_VERSION
	.align		4
        /*0050*/ 	.byte	0x03, 0x5f
        /*0052*/ 	.short	0x0101


	//----- nvinfo : EIATTR_VRC_CTA_INIT_COUNT
	.align		4
        /*0054*/ 	.byte	0x02, 0x4a
	.zero		1
	.zero		1


	//----- nvinfo : EIATTR_EXIT_INSTR_OFFSETS
	.align		4
        /*0058*/ 	.byte	0x04, 0x1c
        /*005a*/ 	.short	(.L_355 - .L_354)


	//   ....[0]....
.L_354:
        /*005c*/ 	.word	0x000000c0


	//   ....[1]....
        /*0060*/ 	.word	0x00000130


	//   ....[2]....
        /*0064*/ 	.word	0x000001b0


	//----- nvinfo : EIATTR_CBANK_PARAM_SIZE
	.align		4
.L_355:
        /*0068*/ 	.byte	0x03, 0x19
        /*006a*/ 	.short	0x0020


	//----- nvinfo : EIATTR_PARAM_CBANK
	.align		4
        /*006c*/ 	.byte	0x04, 0x0a
        /*006e*/ 	.short	(.L_357 - .L_356)
	.align		4
.L_356:
        /*0070*/ 	.word	index@(.nv.constant0._Z13find_negativePKfiPiS1_)
        /*0074*/ 	.short	0x0380
        /*0076*/ 	.short	0x0020


	//----- nvinfo : EIATTR_SW_WAR
	.align		4
.L_357:
        /*0078*/ 	.byte	0x04, 0x36
        /*007a*/ 	.short	(.L_359 - .L_358)
.L_358:
        /*007c*/ 	.word	0x00000008
.L_359:


//--------------------- .nv.info._Z12update_dualsPiS_PfS0_i --------------------------
	.section	.nv.info._Z12update_dualsPiS_PfS0_i,"",@"SHT_CUDA_INFO"
	.sectionflags	@""
	.align	4


	//----- nvinfo : EIATTR_CUDA_API_VERSION
	.align		4
        /*0000*/ 	.byte	0x04, 0x37
        /*0002*/ 	.short	(.L_361 - .L_360)
.L_360:
        /*0004*/ 	.word	0x00000082


	//----- nvinfo : EIATTR_KPARAM_INFO
	.align		4
.L_361:
        /*0008*/ 	.byte	0x04, 0x17
        /*000a*/ 	.short	(.L_363 - .L_362)
.L_362:
        /*000c*/ 	.word	0x00000000
        /*0010*/ 	.short	0x0004
        /*0012*/ 	.short	0x0020
        /*0014*/ 	.byte	0x00, 0xf0, 0x11, 0x00


	//----- nvinfo : EIATTR_KPARAM_INFO
	.align		4
.L_363:
        /*0018*/ 	.byte	0x04, 0x17
        /*001a*/ 	.short	(.L_365 - .L_364)
.L_364:
        /*001c*/ 	.word	0x00000000
        /*0020*/ 	.short	0x0003
        /*0022*/ 	.short	0x0018
        /*0024*/ 	.byte	0x00, 0xf5, 0x21, 0x00


	//----- nvinfo : EIATTR_KPARAM_INFO
	.align		4
.L_365:
        /*0028*/ 	.byte	0x04, 0x17
        /*002a*/ 	.short	(.L_367 - .L_366)
.L_366:
        /*002c*/ 	.word	0x00000000
        /*0030*/ 	.short	0x0002
        /*0032*/ 	.short	0x0010
        /*0034*/ 	.byte	0x00, 0xf5, 0x21, 0x00


	//----- nvinfo : EIATTR_KPARAM_INFO
	.align		4
.L_367:
        /*0038*/ 	.byte	0x04, 0x17
        /*003a*/ 	.short	(.L_369 - .L_368)
.L_368:
        /*003c*/ 	.word	0x00000000
        /*0040*/ 	.short	0x0001
        /*0042*/ 	.short	0x0008
        /*0044*/ 	.byte	0x00, 0xf5, 0x21, 0x00


	//----- nvinfo : EIATTR_KPARAM_INFO
	.align		4
.L_369:
        /*0048*/ 	.byte	0x04, 0x17
        /*004a*/ 	.short	(.L_371 - .L_370)
.L_370:
        /*004c*/ 	.word	0x00000000
        /*0050*/ 	.short	0x0000
        /*0052*/ 	.short	0x0000
        /*0054*/ 	.byte	0x00, 0xf5, 0x21, 0x00


	//----- nvinfo : EIATTR_SPARSE_MMA_MASK
	.align		4
.L_371:
        /*0058*/ 	.byte	0x03, 0x50
        /*005a*/ 	.short	0x0000


	//----- nvinfo : EIATTR_MAXREG_COUNT
	.align		4
        /*005c*/ 	.byte	0x03, 0x1b
        /*005e*/ 	.short	0x00ff


	//----- nvinfo : EIATTR_MERCURY_ISA_VERSION
	.align		4
        /*0060*/ 	.byte	0x03, 0x5f
        /*0062*/ 	.short	0x0101


	//----- nvinfo : EIATTR_VRC_CTA_INIT_COUNT
	.align		4
        /*0064*/ 	.byte	0x02, 0x4a
	.zero		1
	.zero		1


	//----- nvinfo : EIATTR_EXIT_INSTR_OFFSETS
	.align		4
        /*0068*/ 	.byte	0x04, 0x1c
        /*006a*/ 	.short	(.L_373 - .L_372)


	//   ....[0]....
.L_372:
        /*006c*/ 	.word	0x00000070


	//   ....[1]....
        /*0070*/ 	.word	0x00000180


	//   ....[2]....
        /*0074*/ 	.word	0x00000200


	//----- nvinfo : EIATTR_CBANK_PARAM_SIZE
	.align		4
.L_373:
        /*0078*/ 	.byte	0x03, 0x19
        /*007a*/ 	.short	0x0024


	//----- nvinfo : EIATTR_PARAM_CBANK
	.align		4
        /*007c*/ 	.byte	0x04, 0x0a
        /*007e*/ 	.short	(.L_375 - .L_374)
	.align		4
.L_374:
        /*0080*/ 	.word	index@(.nv.constant0._Z12update_dualsPiS_PfS0_i)
        /*0084*/ 	.short	0x0380
        /*0086*/ 	.short	0x0024


	//----- nvinfo : EIATTR_SW_WAR
	.align		4
.L_375:
        /*0088*/ 	.byte	0x04, 0x36
        /*008a*/ 	.short	(.L_377 - .L_376)
.L_376:
        /*008c*/ 	.word	0x00000008
.L_377:


//--------------------- .nv.info._Z15set_array_valuePiii --------------------------
	.section	.nv.info._Z15set_array_valuePiii,"",@"SHT_CUDA_INFO"
	.sectionflags	@""
	.align	4


	//----- nvinfo : EIATTR_CUDA_API_VERSION
	.align		4
        /*0000*/ 	.byte	0x04, 0x37
        /*0002*/ 	.short	(.L_379 - .L_378)
.L_378:
        /*0004*/ 	.word	0x00000082


	//----- nvinfo : EIATTR_KPARAM_INFO
	.align		4
.L_379:
        /*0008*/ 	.byte	0x04, 0x17
        /*000a*/ 	.short	(.L_381 - .L_380)
.L_380:
        /*000c*/ 	.word	0x00000000
        /*0010*/ 	.short	0x0002
        /*0012*/ 	.short	0x000c
        /*0014*/ 	.byte	0x00, 0xf0, 0x11, 0x00


	//----- nvinfo : EIATTR_KPARAM_INFO
	.align		4
.L_381:
        /*0018*/ 	.byte	0x04, 0x17
        /*001a*/ 	.short	(.L_383 - .L_382)
.L_382:
        /*001c*/ 	.word	0x00000000
        /*0020*/ 	.short	0x0001
        /*0022*/ 	.short	0x0008
        /*0024*/ 	.byte	0x00, 0xf0, 0x11, 0x00


	//----- nvinfo : EIATTR_KPARAM_INFO
	.align		4
.L_383:
        /*0028*/ 	.byte	0x04, 0x17
        /*002a*/ 	.short	(.L_385 - .L_384)
.L_384:
        /*002c*/ 	.word	0x00000000
        /*0030*/ 	.short	0x0000
        /*0032*/ 	.short	0x0000
        /*0034*/ 	.byte	0x00, 0xf5, 0x21, 0x00


	//----- nvinfo : EIATTR_SPARSE_MMA_MASK
	.align		4
.L_385:
        /*0038*/ 	.byte	0x03, 0x50
        /*003a*/ 	.short	0x0000


	//----- nvinfo : EIATTR_MAXREG_COUNT
	.align		4
        /*003c*/ 	.byte	0x03, 0x1b
        /*003e*/ 	.short	0x00ff


	//----- nvinfo : EIATTR_MERCURY_ISA_VERSION
	.align		4
        /*0040*/ 	.byte	0x03, 0x5f
        /*0042*/ 	.short	0x0101


	//----- nvinfo : EIATTR_VRC_CTA_INIT_COUNT
	.align		4
        /*0044*/ 	.byte	0x02, 0x4a
	.zero		1
	.zero		1


	//----- nvinfo : EIATTR_EXIT_INSTR_OFFSETS
	.align		4
        /*0048*/ 	.byte	0x04, 0x1c
        /*004a*/ 	.short	(.L_387 - .L_386)


	//   ....[0]....
.L_386:
        /*004c*/ 	.word	0x00000070


	//   ....[1]....
        /*0050*/ 	.word	0x000000d0


	//----- nvinfo : EIATTR_CBANK_PARAM_SIZE
	.align		4
.L_387:
        /*0054*/ 	.byte	0x03, 0x19
        /*0056*/ 	.short	0x0010


	//----- nvinfo : EIATTR_PARAM_CBANK
	.align		4
        /*0058*/ 	.byte	0x04, 0x0a
        /*005a*/ 	.short	(.L_389 - .L_388)
	.align		4
.L_388:
        /*005c*/ 	.word	index@(.nv.constant0._Z15set_array_valuePiii)
        /*0060*/ 	.short	0x0380
        /*0062*/ 	.short	0x0010


	//----- nvinfo : EIATTR_SW_WAR
	.align		4
.L_389:
        /*0064*/ 	.byte	0x04, 0x36
        /*0066*/ 	.short	(.L_391 - .L_390)
.L_390:
        /*0068*/ 	.word	0x00000008
.L_391:


//--------------------- .nv.info._Z16solve_1bc_kerneliPKiPiS1_PKfS1_S1_ --------------------------
	.section	.nv.info._Z16solve_1bc_kerneliPKiPiS1_PKfS1_S1_,"",@"SHT_CUDA_INFO"
	.sectionflags	@""
	.align	4


	//----- nvinfo : EIATTR_CUDA_API_VERSION
	.align		4
        /*0000*/ 	.byte	0x04, 0x37
        /*0002*/ 	.short	(.L_393 - .L_392)
.L_392:
        /*0004*/ 	.word	0x00000082


	//----- nvinfo : EIATTR_KPARAM_INFO
	.align		4
.L_393:
        /*0008*/ 	.byte	0x04, 0x17
        /*000a*/ 	.short	(.L_395 - .L_394)
.L_394:
        /*000c*/ 	.word	0x00000000
        /*0010*/ 	.short	0x0006
        /*0012*/ 	.short	0x0030
        /*0014*/ 	.byte	0x00, 0xf5, 0x21, 0x00


	//----- nvinfo : EIATTR_KPARAM_INFO
	.align		4
.L_395:
        /*0018*/ 	.byte	0x04, 0x17
        /*001a*/ 	.short	(.L_397 - .L_396)
.L_396:
        /*001c*/ 	.word	0x00000000
        /*0020*/ 	.short	0x0005
        /*0022*/ 	.short	0x0028
        /*0024*/ 	.byte	0x00, 0xf5, 0x21, 0x00


	//----- nvinfo : EIATTR_KPARAM_INFO
	.align		4
.L_397:
        /*0028*/ 	.byte	0x04, 0x17
        /*002a*/ 	.short	(.L_399 - .L_398)
.L_398:
        /*002c*/ 	.word	0x00000000
        /*0030*/ 	.short	0x0004
        /*0032*/ 	.short	0x0020
        /*0034*/ 	.byte	0x00, 0xf5, 0x21, 0x00


	//----- nvinfo : EIATTR_KPARAM_INFO
	.align		4
.L_399:
        /*0038*/ 	.byte	0x04, 0x17
        /*003a*/ 	.short	(.L_401 - .L_400)
.L_400:
        /*003c*/ 	.word	0x00000000
        /*0040*/ 	.short	0x0003
        /*0042*/ 	.short	0x0018
        /*0044*/ 	.byte	0x00, 0xf5, 0x21, 0x00


	//----- nvinfo : EIATTR_KPARAM_INFO
	.align		4
.L_401:
        /*0048*/ 	.byte	0x04, 0x17
        /*004a*/ 	.short	(.L_403 - .L_402)
.L_402:
        /*004c*/ 	.word	0x00000000
        /*0050*/ 	.short	0x0002
        /*0052*/ 	.short	0x0010
        /*0054*/ 	.byte	0x00, 0xf5, 0x21, 0x00


	//----- nvinfo : EIATTR_KPARAM_INFO
	.align		4
.L_403:
        /*0058*/ 	.byte	0x04, 0x17
        /*005a*/ 	.short	(.L_405 - .L_404)
.L_404:
        /*005c*/ 	.word	0x00000000
        /*0060*/ 	.short	0x0001
        /*0062*/ 	.short	0x0008
        /*0064*/ 	.byte	0x00, 0xf5, 0x21, 0x00


	//----- nvinfo : EIATTR_KPARAM_INFO
	.align		4
.L_405:
        /*0068*/ 	.byte	0x04, 0x17
        /*006a*/ 	.short	(.L_407 - .L_406)
.L_406:
        /*006c*/ 	.word	0x00000000
        /*0070*/ 	.short	0x0000
        /*0072*/ 	.short	0x0000
        /*0074*/ 	.byte	0x00, 0xf0, 0x11, 0x00


	//----- nvinfo : EIATTR_SPARSE_MMA_MASK
	.align		4
.L_407:
        /*0078*/ 	.byte	0x03, 0x50
        /*007a*/ 	.short	0x0000


	//----- nvinfo : EIATTR_MAXREG_COUNT
	.align		4
        /*007c*/ 	.byte	0x03, 0x1b
        /*007e*/ 	.short	0x00ff


	//----- nvinfo : EIATTR_MERCURY_ISA_VERSION
	.align		4
        /*0080*/ 	.byte	0x03, 0x5f
        /*0082*/ 	.short	0x0101


	//----- nvinfo : EIATTR_VRC_CTA_INIT_COUNT
	.align		4
        /*0084*/ 	.byte	0x02, 0x4a
	.zero		1
	.zero		1


	//----- nvinfo : EIATTR_EXIT_INSTR_OFFSETS
	.align		4
        /*0088*/ 	.byte	0x04, 0x1c
        /*008a*/ 	.short	(.L_409 - .L_408)


	//   ....[0]....
.L_408:
        /*008c*/ 	.word	0x000000c0


	//   ....[1]....
        /*0090*/ 	.word	0x00000260


	//   ....[2]....
        /*0094*/ 	.word	0x00000290


	//   ....[3]....
        /*0098*/ 	.word	0x000002c0


	//   ....[4]....
        /*009c*/ 	.word	0x00000320


	//   ....[5]....
        /*00a0*/ 	.word	0x00000350


	//   ....[6]....
        /*00a4*/ 	.word	0x00000390


	//----- nvinfo : EIATTR_CRS_STACK_SIZE
	.align		4
.L_409:
        /*00a8*/ 	.byte	0x04, 0x1e
        /*00aa*/ 	.short	(.L_411 - .L_410)
.L_410:
        /*00ac*/ 	.word	0x00000000


	//----- nvinfo : EIATTR_CBANK_PARAM_SIZE
	.align		4
.L_411:
        /*00b0*/ 	.byte	0x03, 0x19
        /*00b2*/ 	.short	0x0038


	//----- nvinfo : EIATTR_PARAM_CBANK
	.align		4
        /*00b4*/ 	.byte	0x04, 0x0a
        /*00b6*/ 	.short	(.L_413 - .L_412)
	.align		4
.L_412:
        /*00b8*/ 	.word	index@(.nv.constant0._Z16solve_1bc_kerneliPKiPiS1_PKfS1_S1_)
        /*00bc*/ 	.short	0x0380
        /*00be*/ 	.short	0x0038


	//----- nvinfo : EIATTR_SW_WAR
	.align		4
.L_413:
        /*00c0*/ 	.byte	0x04, 0x36
        /*00c2*/ 	.short	(.L_415 - .L_414)
.L_414:
        /*00c4*/ 	.word	0x00000008
.L_415:


//--------------------- .nv.info._Z11find_argminPKfPiPfi --------------------------
	.section	.nv.info._Z11find_argminPKfPiPfi,"",@"SHT_CUDA_INFO"
	.sectionflags	@""
	.align	4


	//----- nvinfo : EIATTR_CUDA_API_VERSION
	.align		4
        /*0000*/ 	.byte	0x04, 0x37
        /*0002*/ 	.short	(.L_417 - .L_416)
.L_416:
        /*0004*/ 	.word	0x00000082


	//----- nvinfo : EIATTR_KPARAM_INFO
	.align		4
.L_417:
        /*0008*/ 	.byte	0x04, 0x17
        /*000a*/ 	.short	(.L_419 - .L_418)
.L_418:
        /*000c*/ 	.word	0x00000000
        /*0010*/ 	.short	0x0003
        /*0012*/ 	.short	0x0018
        /*0014*/ 	.byte	0x00, 0xf0, 0x11, 0x00


	//----- nvinfo : EIATTR_KPARAM_INFO
	.align		4
.L_419:
        /*0018*/ 	.byte	0x04, 0x17
        /*001a*/ 	.short	(.L_421 - .L_420)
.L_420:
        /*001c*/ 	.word	0x00000000
        /*0020*/ 	.short	0x0002
        /*0022*/ 	.short	0x0010
        /*0024*/ 	.byte	0x00, 0xf5, 0x21, 0x00


	//----- nvinfo : EIATTR_KPARAM_INFO
	.align		4
.L_421:
        /*0028*/ 	.byte	0x04, 0x17
        /*002a*/ 	.short	(.L_423 - .L_422)
.L_422:
        /*002c*/ 	.word	0x00000000
        /*0030*/ 	.short	0x0001
        /*0032*/ 	.short	0x0008
        /*0034*/ 	.byte	0x00, 0xf5, 0x21, 0x00


	//----- nvinfo : EIATTR_KPARAM_INFO
	.align		4
.L_423:
        /*0038*/ 	.byte	0x04, 0x17
        /*003a*/ 	.short	(.L_425 - .L_424)
.L_424:
        /*003c*/ 	.word	0x00000000
        /*0040*/ 	.short	0x0000
        /*0042*/ 	.short	0x0000
        /*0044*/ 	.byte	0x00, 0xf5, 0x21, 0x00


	//----- nvinfo : EIATTR_SPARSE_MMA_MASK
	.align		4
.L_425:
        /*0048*/ 	.byte	0x03, 0x50
        /*004a*/ 	.short	0x0000


	//----- nvinfo : EIATTR_MAXREG_COUNT
	.align		4
        /*004c*/ 	.byte	0x03, 0x1b
        /*004e*/ 	.short	0x00ff


	//----- nvinfo : EIATTR_NUM_BARRIERS
	.align		4
        /*0050*/ 	.byte	0x02, 0x4c
        /*0052*/ 	.byte	0x01
	.zero		1


	//----- nvinfo : EIATTR_MERCURY_ISA_VERSION
	.align		4
        /*0054*/ 	.byte	0x03, 0x5f
        /*0056*/ 	.short	0x0101


	//----- nvinfo : EIATTR_VRC_CTA_INIT_COUNT
	.align		4
        /*0058*/ 	.byte	0x02, 0x4a
	.zero		1
	.zero		1


	//----- nvinfo : EIATTR_EXIT_INSTR_OFFSETS
	.align		4
        /*005c*/ 	.byte	0x04, 0x1c
        /*005e*/ 	.short	(.L_427 - .L_426)


	//   ....[0]....
.L_426:
        /*0060*/ 	.word	0x000002c0


	//   ....[1]....
        /*0064*/ 	.word	0x00000380


	//----- nvinfo : EIATTR_CRS_STACK_SIZE
	.align		4
.L_427:
        /*0068*/ 	.byte	0x04, 0x1e
        /*006a*/ 	.short	(.L_429 - .L_428)
.L_428:
        /*006c*/ 	.word	0x00000000


	//----- nvinfo : EIATTR_CBANK_PARAM_SIZE
	.align		4
.L_429:
        /*0070*/ 	.byte	0x03, 0x19
        /*0072*/ 	.short	0x001c


	//----- nvinfo : EIATTR_PARAM_CBANK
	.align		4
        /*0074*/ 	.byte	0x04, 0x0a
        /*0076*/ 	.short	(.L_431 - .L_430)
	.align		4
.L_430:
        /*0078*/ 	.word	index@(.nv.constant0._Z11find_argminPKfPiPfi)
        /*007c*/ 	.short	0x0380
        /*007e*/ 	.short	0x001c


	//----- nvinfo : EIATTR_SW_WAR
	.align		4
.L_431:
        /*0080*/ 	.byte	0x04, 0x36
        /*0082*/ 	.short	(.L_433 - .L_432)
.L_432:
        /*0084*/ 	.word	0x00000008
.L_433:


//--------------------- .nv.info._Z9compute_BPKfS0_S0_Pfi --------------------------
	.section	.nv.info._Z9compute_BPKfS0_S0_Pfi,"",@"SHT_CUDA_INFO"
	.sectionflags	@""
	.align	4


	//----- nvinfo : EIATTR_CUDA_API_VERSION
	.align		4
        /*0000*/ 	.byte	0x04, 0x37
        /*0002*/ 	.short	(.L_435 - .L_434)
.L_434:
        /*0004*/ 	.word	0x00000082


	//----- nvinfo : EIATTR_KPARAM_INFO
	.align		4
.L_435:
        /*0008*/ 	.byte	0x04, 0x17
        /*000a*/ 	.short	(.L_437 - .L_436)
.L_436:
        /*000c*/ 	.word	0x00000000
        /*0010*/ 	.short	0x0004
        /*0012*/ 	.short	0x0020
        /*0014*/ 	.byte	0x00, 0xf0, 0x11, 0x00


	//----- nvinfo : EIATTR_KPARAM_INFO
	.align		4
.L_437:
        /*0018*/ 	.byte	0x04, 0x17
        /*001a*/ 	.short	(.L_439 - .L_438)
.L_438:
        /*001c*/ 	.word	0x00000000
        /*0020*/ 	.short	0x0003
        /*0022*/ 	.short	0x0018
        /*0024*/ 	.byte	0x00, 0xf5, 0x21, 0x00


	//----- nvinfo : EIATTR_KPARAM_INFO
	.align		4
.L_439:
        /*0028*/ 	.byte	0x04, 0x17
        /*002a*/ 	.short	(.L_441 - .L_440)
.L_440:
        /*002c*/ 	.word	0x00000000
        /*0030*/ 	.short	0x0002
        /*0032*/ 	.short	0x0010
        /*0034*/ 	.byte	0x00, 0xf5, 0x21, 0x00


	//----- nvinfo : EIATTR_KPARAM_INFO
	.align		4
.L_441:
        /*0038*/ 	.byte	0x04, 0x17
        /*003a*/ 	.short	(.L_443 - .L_442)
.L_442:
        /*003c*/ 	.word	0x00000000
        /*0040*/ 	.short	0x0001
        /*0042*/ 	.short	0x0008
        /*0044*/ 	.byte	0x00, 0xf5, 0x21, 0x00


	//----- nvinfo : EIATTR_KPARAM_INFO
	.align		4
.L_443:
        /*0048*/ 	.byte	0x04, 0x17
        /*004a*/ 	.short	(.L_445 - .L_444)
.L_444:
        /*004c*/ 	.word	0x00000000
        /*0050*/ 	.short	0x0000
        /*0052*/ 	.short	0x0000
        /*0054*/ 	.byte	0x00, 0xf5, 0x21, 0x00


	//----- nvinfo : EIATTR_SPARSE_MMA_MASK
	.align		4
.L_445:
        /*0058*/ 	.byte	0x03, 0x50
        /*005a*/ 	.short	0x0000


	//----- nvinfo : EIATTR_MAXREG_COUNT
	.align		4
        /*005c*/ 	.byte	0x03, 0x1b
        /*005e*/ 	.short	0x00ff


	//----- nvinfo : EIATTR_MERCURY_ISA_VERSION
	.align		4
        /*0060*/ 	.byte	0x03, 0x5f
        /*0062*/ 	.short	0x0101


	//----- nvinfo : EIATTR_VRC_CTA_INIT_COUNT
	.align		4
        /*0064*/ 	.byte	0x02, 0x4a
	.zero		1
	.zero		1


	//----- nvinfo : EIATTR_EXIT_INSTR_OFFSETS
	.align		4
        /*0068*/ 	.byte	0x04, 0x1c
        /*006a*/ 	.short	(.L_447 - .L_446)


	//   ....[0]....
.L_446:
        /*006c*/ 	.word	0x000000c0


	//   ....[1]....
        /*0070*/ 	.word	0x000001d0


	//----- nvinfo : EIATTR_CBANK_PARAM_SIZE
	.align		4
.L_447:
        /*0074*/ 	.byte	0x03, 0x19
        /*0076*/ 	.short	0x0024


	//----- nvinfo : EIATTR_PARAM_CBANK
	.align		4
        /*0078*/ 	.byte	0x04, 0x0a
        /*007a*/ 	.short	(.L_449 - .L_448)
	.align		4
.L_448:
        /*007c*/ 	.word	index@(.nv.constant0._Z9compute_BPKfS0_S0_Pfi)
        /*0080*/ 	.short	0x0380
        /*0082*/ 	.short	0x0024


	//----- nvinfo : EIATTR_SW_WAR
	.align		4
.L_449:
        /*0084*/ 	.byte	0x04, 0x36
        /*0086*/ 	.short	(.L_451 - .L_450)
.L_450:
        /*0088*/ 	.word	0x00000008
.L_451:


//--------------------- .nv.callgraph             --------------------------
	.section	.nv.callgraph,"",@"SHT_CUDA_CALLGRAPH"
	.align	4
	.sectionentsize	8
	.align		4
        /*0000*/ 	.word	0x00000000
	.align		4
        /*0004*/ 	.word	0xffffffff
	.align		4
        /*0008*/ 	.word	0x00000000
	.align		4
        /*000c*/ 	.word	0xfffffffe
	.align		4
        /*0010*/ 	.word	0x00000000
	.align		4
        /*0014*/ 	.word	0xfffffffd
	.align		4
        /*0018*/ 	.word	0x00000000
	.align		4
        /*001c*/ 	.word	0xfffffffc


//--------------------- .nv.constant4             --------------------------
	.section	.nv.constant4,"a",@progbits
	.align	8
	.align		8
.nv.constant4:
        /*0000*/ 	.dword	d_min
	.align		8
        /*0008*/ 	.dword	d_changed
	.align		8
        /*0010*/ 	.dword	d_epsilon
	.align		8
        /*0018*/ 	.dword	d_found
	.align		8
        /*0020*/ 	.dword	d_flag
	.align		8
        /*0028*/ 	.dword	d_b_kl_neg
	.align		8
        /*0030*/ 	.dword	_ZN34_INTERNAL_c9bb59a7_4_k_cu_3a6ab9e94cuda3std3__45__cpo5beginE
	.align		8
        /*0038*/ 	.dword	_ZN34_INTERNAL_c9bb59a7_4_k_cu_3a6ab9e94cuda3std3__45__cpo3endE
	.align		8
        /*0040*/ 	.dword	_ZN34_INTERNAL_c9bb59a7_4_k_cu_3a6ab9e94cuda3std3__45__cpo6cbeginE
	.align		8
        /*0048*/ 	.dword	_ZN34_INTERNAL_c9bb59a7_4_k_cu_3a6ab9e94cuda3std3__45__cpo4cendE
	.align		8
        /*0050*/ 	.dword	_ZN34_INTERNAL_c9bb59a7_4_k_cu_3a6ab9e94cuda3std3__45__cpo6rbeginE
	.align		8
        /*0058*/ 	.dword	_ZN34_INTERNAL_c9bb59a7_4_k_cu_3a6ab9e94cuda3std3__45__cpo4rendE
	.align		8
        /*0060*/ 	.dword	_ZN34_INTERNAL_c9bb59a7_4_k_cu_3a6ab9e94cuda3std3__45__cpo7crbeginE
	.align		8
        /*0068*/ 	.dword	_ZN34_INTERNAL_c9bb59a7_4_k_cu_3a6ab9e94cuda3std3__45__cpo5crendE
	.align		8
        /*0070*/ 	.dword	_ZN34_INTERNAL_c9bb59a7_4_k_cu_3a6ab9e94cuda3std3__436_GLOBAL__N__c9bb59a7_4_k_cu_3a6ab9e96ignoreE
	.align		8
        /*0078*/ 	.dword	_ZN34_INTERNAL_c9bb59a7_4_k_cu_3a6ab9e94cuda3std3__419piecewise_constructE
	.align		8
        /*0080*/ 	.dword	_ZN34_INTERNAL_c9bb59a7_4_k_cu_3a6ab9e94cuda3std3__48in_placeE
	.align		8
        /*0088*/ 	.dword	_ZN34_INTERNAL_c9bb59a7_4_k_cu_3a6ab9e94cuda3std3__420unreachable_sentinelE
	.align		8
        /*0090*/ 	.dword	_ZN34_INTERNAL_c9bb59a7_4_k_cu_3a6ab9e94cuda3std3__47nulloptE
	.align		8
        /*0098*/ 	.dword	_ZN34_INTERNAL_c9bb59a7_4_k_cu_3a6ab9e94cuda3std3__48unexpectE
	.align		8
        /*00a0*/ 	.dword	_ZN34_INTERNAL_c9bb59a7_4_k_cu_3a6ab9e94cuda3std6ranges3__45__cpo4swapE
	.align		8
        /*00a8*/ 	.dword	_ZN34_INTERNAL_c9bb59a7_4_k_cu_3a6ab9e94cuda3std6ranges3__45__cpo9iter_moveE
	.align		8
        /*00b0*/ 	.dword	_ZN34_INTERNAL_c9bb59a7_4_k_cu_3a6ab9e94cuda3std6ranges3__45__cpo5beginE
	.align		8
        /*00b8*/ 	.dword	_ZN34_INTERNAL_c9bb59a7_4_k_cu_3a6ab9e94cuda3std6ranges3__45__cpo3endE
	.align		8
        /*00c0*/ 	.dword	_ZN34_INTERNAL_c9bb59a7_4_k_cu_3a6ab9e94cuda3std6ranges3__45__cpo6cbeginE
	.align		8
        /*00c8*/ 	.dword	_ZN34_INTERNAL_c9bb59a7_4_k_cu_3a6ab9e94cuda3std6ranges3__45__cpo4cendE
	.align		8
        /*00d0*/ 	.dword	_ZN34_INTERNAL_c9bb59a7_4_k_cu_3a6ab9e94cuda3std6ranges3__45__cpo7advanceE
	.align		8
        /*00d8*/ 	.dword	_ZN34_INTERNAL_c9bb59a7_4_k_cu_3a6ab9e94cuda3std6ranges3__45__cpo9iter_swapE
	.align		8
        /*00e0*/ 	.dword	_ZN34_INTERNAL_c9bb59a7_4_k_cu_3a6ab9e94cuda3std6ranges3__45__cpo4nextE
	.align		8
        /*00e8*/ 	.dword	_ZN34_INTERNAL_c9bb59a7_4_k_cu_3a6ab9e94cuda3std6ranges3__45__cpo4prevE
	.align		8
        /*00f0*/ 	.dword	_ZN34_INTERNAL_c9bb59a7_4_k_cu_3a6ab9e94cuda3std6ranges3__45__cpo4dataE
	.align		8
        /*00f8*/ 	.dword	_ZN34_INTERNAL_c9bb59a7_4_k_cu_3a6ab9e94cuda3std6ranges3__45__cpo5cdataE
	.align		8
        /*0100*/ 	.dword	_ZN34_INTERNAL_c9bb59a7_4_k_cu_3a6ab9e94cuda3std6ranges3__45__cpo4sizeE
	.align		8
        /*0108*/ 	.dword	_ZN34_INTERNAL_c9bb59a7_4_k_cu_3a6ab9e94cuda3std6ranges3__45__cpo5ssizeE
	.align		8
        /*0110*/ 	.dword	_ZN34_INTERNAL_c9bb59a7_4_k_cu_3a6ab9e94cuda3std6ranges3__45__cpo8distanceE
	.align		8
        /*0118*/ 	.dword	_ZN34_INTERNAL_c9bb59a7_4_k_cu_3a6ab9e96thrust24THRUST_300001_SM_1000_NS6system6detail10sequential3seqE
	.align		8
        /*0120*/ 	.dword	_ZN34_INTERNAL_c9bb59a7_4_k_cu_3a6ab9e96thrust24THRUST_300001_SM_1000_NS12placeholders2_1E
	.align		8
        /*0128*/ 	.dword	_ZN34_INTERNAL_c9bb59a7_4_k_cu_3a6ab9e96thrust24THRUST_300001_SM_1000_NS12placeholders2_2E
	.align		8
        /*0130*/ 	.dword	_ZN34_INTERNAL_c9bb59a7_4_k_cu_3a6ab9e96thrust24THRUST_300001_SM_1000_NS12placeholders2_3E
	.align		8
        /*0138*/ 	.dword	_ZN34_INTERNAL_c9bb59a7_4_k_cu_3a6ab9e96thrust24THRUST_300001_SM_1000_NS12placeholders2_4E
	.align		8
        /*0140*/ 	.dword	_ZN34_INTERNAL_c9bb59a7_4_k_cu_3a6ab9e96thrust24THRUST_300001_SM_1000_NS12placeholders2_5E
	.align		8
        /*0148*/ 	.dword	_ZN34_INTERNAL_c9bb59a7_4_k_cu_3a6ab9e96thrust24THRUST_300001_SM_1000_NS12placeholders2_6E
	.align		8
        /*0150*/ 	.dword	_ZN34_INTERNAL_c9bb59a7_4_k_cu_3a6ab9e96thrust24THRUST_300001_SM_1000_NS12placeholders2_7E
	.align		8
        /*0158*/ 	.dword	_ZN34_INTERNAL_c9bb59a7_4_k_cu_3a6ab9e96thrust24THRUST_300001_SM_1000_NS12placeholders2_8E
	.align		8
        /*0160*/ 	.dword	_ZN34_INTERNAL_c9bb59a7_4_k_cu_3a6ab9e96thrust24THRUST_300001_SM_1000_NS12placeholders2_9E
	.align		8
        /*0168*/ 	.dword	_ZN34_INTERNAL_c9bb59a7_4_k_cu_3a6ab9e96thrust24THRUST_300001_SM_1000_NS12placeholders3_10E


//--------------------- .text._ZN3cub18CUB_300001_SM_10006detail11EmptyKernelIvEEvv --------------------------
	.section	.text._ZN3cub18CUB_300001_SM_10006detail11EmptyKernelIvEEvv,"ax",@progbits
	.align	128
        .global         _ZN3cub18CUB_300001_SM_10006detail11EmptyKernelIvEEvv
        .type           _ZN3cub18CUB_300001_SM_10006detail11EmptyKernelIvEEvv,@function
        .size           _ZN3cub18CUB_300001_SM_10006detail11EmptyKernelIvEEvv,(.L_x_39 - _ZN3cub18CUB_300001_SM_10006detail11EmptyKernelIvEEvv)
        .other          _ZN3cub18CUB_300001_SM_10006detail11EmptyKernelIvEEvv,@"STO_CUDA_ENTRY STV_DEFAULT"
_ZN3cub18CUB_300001_SM_10006detail11EmptyKernelIvEEvv:
.text._ZN3cub18CUB_300001_SM_10006detail11EmptyKernelIvEEvv:
[----:B------:R-:W-:Y:S01]  /*0000*/  LDC R1, c[0x0][0x37c] ;  /* 0x0000df00ff017b82 */ /* 0x000fe20000000800 */
[----:B------:R-:W-:Y:S05]  /*0010*/  EXIT ;  /* 0x000000000000794d */ /* 0x000fea0003800000 */
.L_x_0:
[----:B------:R-:W-:-:S00]  /*0020*/  BRA `(.L_x_0) ;  /* 0xfffffffc00fc7947 */ /* 0x000fc0000383ffff */
[----:B------:R-:W-:-:S00]  /*0030*/  NOP ;  /* 0x0000000000007918 */ /* 0x000fc00000000000 */
        /* <DEDUP_REMOVED lines=12> */
.L_x_39:


//--------------------- .text._Z21check_slack_conditionPKfS0_S0_Pii --------------------------
	.section	.text._Z21check_slack_conditionPKfS0_S0_Pii,"ax",@progbits
	.align	128
        .global         _Z21check_slack_conditionPKfS0_S0_Pii
        .type           _Z21check_slack_conditionPKfS0_S0_Pii,@function
        .size           _Z21check_slack_conditionPKfS0_S0_Pii,(.L_x_40 - _Z21check_slack_conditionPKfS0_S0_Pii)
        .other          _Z21check_slack_conditionPKfS0_S0_Pii,@"STO_CUDA_ENTRY STV_DEFAULT"
_Z21check_slack_conditionPKfS0_S0_Pii:
.text._Z21check_slack_conditionPKfS0_S0_Pii:
[----:B------:R-:W-:Y:S01]  /*0000*/  LDC R1, c[0x0][0x37c] ;  /* 0x0000df00ff017b82 */ /* 0x000fe20000000800 */
[----:B------:R-:W0:Y:S07]  /*0010*/  S2R R0, SR_TID.Y ;  /* 0x0000000000007919 */ /* 0x000e2e0000002200 */
[----:B------:R-:W0:Y:S01]  /*0020*/  S2UR UR4, SR_CTAID.Y ;  /* 0x00000000000479c3 */ /* 0x000e220000002600 */
[----:B------:R-:W1:Y:S01]  /*0030*/  LDCU UR6, c[0x0][0x3a0] ;  /* 0x00007400ff0677ac */ /* 0x000e620008000800 */
[----:B------:R-:W2:Y:S06]  /*0040*/  S2R R3, SR_TID.X ;  /* 0x0000000000037919 */ /* 0x000eac0000002100 */
[----:B------:R-:W0:Y:S08]  /*0050*/  LDC R9, c[0x0][0x364] ;  /* 0x0000d900ff097b82 */ /* 0x000e300000000800 */
[----:B------:R-:W2:Y:S08]  /*0060*/  S2UR UR5, SR_CTAID.X ;  /* 0x00000000000579c3 */ /* 0x000eb00000002500 */
[----:B------:R-:W2:Y:S01]  /*0070*/  LDC R2, c[0x0][0x360] ;  /* 0x0000d800ff027b82 */ /* 0x000ea20000000800 */
[----:B0-----:R-:W-:-:S02]  /*0080*/  IMAD R9, R9, UR4, R0 ;  /* 0x0000000409097c24 */ /* 0x001fc4000f8e0200 */
[----:B--2---:R-:W-:-:S05]  /*0090*/  IMAD R0, R2, UR5, R3 ;  /* 0x0000000502007c24 */ /* 0x004fca000f8e0203 */
[----:B------:R-:W-:-:S04]  /*00a0*/  VIMNMX R2, PT, PT, R9, R0, !PT ;  /* 0x0000000009027248 */ /* 0x000fc80007fe0100 */
[----:B-1----:R-:W-:-:S13]  /*00b0*/  ISETP.GE.AND P0, PT, R2, UR6, PT ;  /* 0x0000000602007c0c */ /* 0x002fda000bf06270 */
[----:B------:R-:W-:Y:S05]  /*00c0*/  @P0 EXIT ;  /* 0x000000000000094d */ /* 0x000fea0003800000 */
[----:B------:R-:W0:Y:S01]  /*00d0*/  LDC.64 R2, c[0x0][0x380] ;  /* 0x0000e000ff027b82 */ /* 0x000e220000000a00 */
[----:B------:R-:W1:Y:S01]  /*00e0*/  LDCU.64 UR4, c[0x0][0x358] ;  /* 0x00006b00ff0477ac */ /* 0x000e620008000a00 */
[----:B------:R-:W-:-:S06]  /*00f0*/  IMAD R11, R0, UR6, R9 ;  /* 0x00000006000b7c24 */ /* 0x000fcc000f8e0209 */
[----:B------:R-:W2:Y:S08]  /*0100*/  LDC.64 R4, c[0x0][0x388] ;  /* 0x0000e200ff047b82 */ /* 0x000eb00000000a00 */
[----:B------:R-:W3:Y:S01]  /*0110*/  LDC.64 R6, c[0x0][0x390] ;  /* 0x0000e400ff067b82 */ /* 0x000ee20000000a00 */
[----:B0-----:R-:W-:-:S06]  /*0120*/  IMAD.WIDE R2, R11, 0x4, R2 ;  /* 0x000000040b027825 */ /* 0x001fcc00078e0202 */
[----:B-1----:R-:W4:Y:S01]  /*0130*/  LDG.E R2, desc[UR4][R2.64] ;  /* 0x0000000402027981 */ /* 0x002f22000c1e1900 */
[----:B--2---:R-:W-:-:S06]  /*0140*/  IMAD.WIDE.U32 R4, R9, 0x4, R4 ;  /* 0x0000000409047825 */ /* 0x004fcc00078e0004 */
[----:B------:R-:W4:Y:S01]  /*0150*/  LDG.E R5, desc[UR4][R4.64] ;  /* 0x0000000404057981 */ /* 0x000f22000c1e1900 */
[----:B---3--:R-:W-:-:S06]  /*0160*/  IMAD.WIDE R6, R0, 0x4, R6 ;  /* 0x0000000400067825 */ /* 0x008fcc00078e0206 */
[----:B------:R-:W2:Y:S01]  /*0170*/  LDG.E R7, desc[UR4][R6.64] ;  /* 0x0000000406077981 */ /* 0x000ea2000c1e1900 */
[----:B----4-:R-:W-:-:S04]  /*0180*/  FADD R0, R2, -R5 ;  /* 0x8000000502007221 */ /* 0x010fc80000000000 */
[----:B--2---:R-:W-:-:S05]  /*0190*/  FADD R0, R0, -R7 ;  /* 0x8000000700007221 */ /* 0x004fca0000000000 */
[----:B------:R-:W-:-:S13]  /*01a0*/  FSETP.GEU.AND P0, PT, R0, -9.9999997473787516356e-05, PT ;  /* 0xb8d1b7170000780b */ /* 0x000fda0003f0e000 */
[----:B------:R-:W-:Y:S05]  /*01b0*/  @P0 EXIT ;  /* 0x000000000000094d */ /* 0x000fea0003800000 */
[----:B------:R-:W0:Y:S01]  /*01c0*/  LDC.64 R2, c[0x0][0x398] ;  /* 0x0000e600ff027b82 */ /* 0x000e220000000a00 */
[----:B------:R-:W-:-:S05]  /*01d0*/  HFMA2 R5, -RZ, RZ, 0, 5.9604644775390625e-08 ;  /* 0x00000001ff057431 */ /* 0x000fca00000001ff */
[----:B0-----:R-:W-:Y:S01]  /*01e0*/  ATOMG.E.EXCH.STRONG.GPU PT, RZ, desc[UR4][R2.64], R5 ;  /* 0x8000000502ff79a8 */ /* 0x001fe2000c1ef104 */
[----:B------:R-:W-:Y:S05]  /*01f0*/  EXIT ;  /* 0x000000000000794d */ /* 0x000fea0003800000 */
.L_x_1:
        /* <DEDUP_REMOVED lines=16> */
.L_x_40:


//--------------------- .text._Z24check_feasible_conditionPKfPKiS0_S0_Pii --------------------------
	.section	.text._Z24check_feasible_conditionPKfPKiS0_S0_Pii,"ax",@progbits
	.align	128
        .global         _Z24check_feasible_conditionPKfPKiS0_S0_Pii
        .type           _Z24check_feasible_conditionPKfPKiS0_S0_Pii,@function
        .size           _Z24check_feasible_conditionPKfPKiS0_S0_Pii,(.L_x_41 - _Z24check_feasible_conditionPKfPKiS0_S0_Pii)
        .other          _Z24check_feasible_conditionPKfPKiS0_S0_Pii,@"STO_CUDA_ENTRY STV_DEFAULT"
_Z24check_feasible_conditionPKfPKiS0_S0_Pii:
.text._Z24check_feasible_conditionPKfPKiS0_S0_Pii:
        /* <DEDUP_REMOVED lines=15> */
[----:B------:R-:W-:-:S04]  /*00f0*/  IMAD R11, R0, UR6, R9 ;  /* 0x00000006000b7c24 */ /* 0x000fc8000f8e0209 */
[----:B0-----:R-:W-:-:S06]  /*0100*/  IMAD.WIDE R2, R11, 0x4, R2 ;  /* 0x000000040b027825 */ /* 0x001fcc00078e0202 */
[----:B-1----:R-:W2:Y:S02]  /*0110*/  LDG.E R2, desc[UR4][R2.64] ;  /* 0x0000000402027981 */ /* 0x002ea4000c1e1900 */
[----:B--2---:R-:W-:-:S13]  /*0120*/  ISETP.NE.AND P0, PT, R2, 0x1, PT ;  /* 0x000000010200780c */ /* 0x004fda0003f05270 */
[----:B------:R-:W-:Y:S05]  /*0130*/  @P0 EXIT ;  /* 0x000000000000094d */ /* 0x000fea0003800000 */
[----:B------:R-:W0:Y:S08]  /*0140*/  LDC.64 R2, c[0x0][0x380] ;  /* 0x0000e000ff027b82 */ /* 0x000e300000000a00 */
[----:B------:R-:W1:Y:S08]  /*0150*/  LDC.64 R4, c[0x0][0x390] ;  /* 0x0000e400ff047b82 */ /* 0x000e700000000a00 */
[----:B------:R-:W2:Y:S01]  /*0160*/  LDC.64 R6, c[0x0][0x398] ;  /* 0x0000e600ff067b82 */ /* 0x000ea20000000a00 */
[----:B0-----:R-:W-:-:S06]  /*0170*/  IMAD.WIDE R2, R11, 0x4, R2 ;  /* 0x000000040b027825 */ /* 0x001fcc00078e0202 */
[----:B------:R-:W3:Y:S01]  /*0180*/  LDG.E R2, desc[UR4][R2.64] ;  /* 0x0000000402027981 */ /* 0x000ee2000c1e1900 */
[----:B-1----:R-:W-:-:S06]  /*0190*/  IMAD.WIDE.U32 R4, R9, 0x4, R4 ;  /* 0x0000000409047825 */ /* 0x002fcc00078e0004 */
[----:B------:R-:W3:Y:S01]  /*01a0*/  LDG.E R5, desc[UR4][R4.64] ;  /* 0x0000000404057981 */ /* 0x000ee2000c1e1900 */
[----:B--2---:R-:W-:-:S06]  /*01b0*/  IMAD.WIDE R6, R0, 0x4, R6 ;  /* 0x0000000400067825 */ /* 0x004fcc00078e0206 */
[----:B------:R-:W2:Y:S01]  /*01c0*/  LDG.E R7, desc[UR4][R6.64] ;  /* 0x0000000406077981 */ /* 0x000ea2000c1e1900 */
[----:B---3--:R-:W-:-:S04]  /*01d0*/  FADD R0, R2, -R5 ;  /* 0x8000000502007221 */ /* 0x008fc80000000000 */
[----:B--2---:R-:W-:-:S05]  /*01e0*/  FADD R0, R0, -R7 ;  /* 0x8000000700007221 */ /* 0x004fca0000000000 */
[----:B------:R-:W-:-:S13]  /*01f0*/  FSETP.GT.AND P0, PT, |R0|, 9.9999997473787516356e-05, PT ;  /* 0x38d1b7170000780b */ /* 0x000fda0003f04200 */
[----:B------:R-:W-:Y:S05]  /*0200*/  @!P0 EXIT ;  /* 0x000000000000894d */ /* 0x000fea0003800000 */
[----:B------:R-:W0:Y:S01]  /*0210*/  LDC.64 R2, c[0x0][0x3a0] ;  /* 0x0000e800ff027b82 */ /* 0x000e220000000a00 */
[----:B------:R-:W-:-:S05]  /*0220*/  HFMA2 R5, -RZ, RZ, 0, 5.9604644775390625e-08 ;  /* 0x00000001ff057431 */ /* 0x000fca00000001ff */
[----:B0-----:R-:W-:Y:S01]  /*0230*/  ATOMG.E.EXCH.STRONG.GPU PT, RZ, desc[UR4][R2.64], R5 ;  /* 0x8000000502ff79a8 */ /* 0x001fe2000c1ef104 */
[----:B------:R-:W-:Y:S05]  /*0240*/  EXIT ;  /* 0x000000000000794d */ /* 0x000fea0003800000 */
.L_x_2:
        /* <DEDUP_REMOVED lines=11> */
.L_x_41:


//--------------------- .text._Z13reset_d_foundv  --------------------------
	.section	.text._Z13reset_d_foundv,"ax",@progbits
	.align	128
        .global         _Z13reset_d_foundv
        .type           _Z13reset_d_foundv,@function
        .size           _Z13reset_d_foundv,(.L_x_42 - _Z13reset_d_foundv)
        .other          _Z13reset_d_foundv,@"STO_CUDA_ENTRY STV_DEFAULT"
_Z13reset_d_foundv:
.text._Z13reset_d_foundv:
[----:B------:R-:W-:Y:S01]  /*0000*/  LDC R1, c[0x0][0x37c] ;  /* 0x0000df00ff017b82 */ /* 0x000fe20000000800 */
[----:B------:R-:W0:Y:S07]  /*0010*/  S2R R0, SR_TID.X ;  /* 0x0000000000007919 */ /* 0x000e2e0000002100 */
[----:B------:R-:W0:Y:S02]  /*0020*/  S2UR UR4, SR_CTAID.X ;  /* 0x00000000000479c3 */ /* 0x000e240000002500 */
[----:B0-----:R-:W-:-:S13]  /*0030*/  LOP3.LUT P0, RZ, R0, UR4, RZ, 0xfc, !PT ;  /* 0x0000000400ff7c12 */ /* 0x001fda000f80fcff */
[----:B------:R-:W-:Y:S05]  /*0040*/  @P0 EXIT ;  /* 0x000000000000094d */ /* 0x000fea0003800000 */
[----:B------:R-:W0:Y:S01]  /*0050*/  LDC.64 R2, c[0x4][0x18] ;  /* 0x01000600ff027b82 */ /* 0x000e220000000a00 */
[----:B------:R-:W0:Y:S02]  /*0060*/  LDCU.64 UR4, c[0x0][0x358] ;  /* 0x00006b00ff0477ac */ /* 0x000e240008000a00 */
[----:B0-----:R-:W-:Y:S01]  /*0070*/  STG.E desc[UR4][R2.64], RZ ;  /* 0x000000ff02007986 */ /* 0x001fe2000c101904 */
[----:B------:R-:W-:Y:S05]  /*0080*/  EXIT ;  /* 0x000000000000794d */ /* 0x000fea0003800000 */
.L_x_3:
        /* <DEDUP_REMOVED lines=15> */
.L_x_42:


//--------------------- .text._Z9check_bklPKfPKiS2_i --------------------------
	.section	.text._Z9check_bklPKfPKiS2_i,"ax",@progbits
	.align	128
        .global         _Z9check_bklPKfPKiS2_i
        .type           _Z9check_bklPKfPKiS2_i,@function
        .size           _Z9check_bklPKfPKiS2_i,(.L_x_43 - _Z9check_bklPKfPKiS2_i)
        .other          _Z9check_bklPKfPKiS2_i,@"STO_CUDA_ENTRY STV_DEFAULT"
_Z9check_bklPKfPKiS2_i:
.text._Z9check_bklPKfPKiS2_i:
[----:B------:R-:W-:Y:S01]  /*0000*/  LDC R1, c[0x0][0x37c] ;  /* 0x0000df00ff017b82 */ /* 0x000fe20000000800 */
[----:B------:R-:W0:Y:S07]  /*0010*/  S2R R0, SR_TID.X ;  /* 0x0000000000007919 */ /* 0x000e2e0000002100 */
[----:B------:R-:W0:Y:S02]  /*0020*/  S2UR UR4, SR_CTAID.X ;  /* 0x00000000000479c3 */ /* 0x000e240000002500 */
[----:B0-----:R-:W-:-:S13]  /*0030*/  LOP3.LUT P0, RZ, R0, UR4, RZ, 0xfc, !PT ;  /* 0x0000000400ff7c12 */ /* 0x001fda000f80fcff */
[----:B------:R-:W-:Y:S05]  /*0040*/  @P0 EXIT ;  /* 0x000000000000094d */ /* 0x000fea0003800000 */
[----:B------:R-:W0:Y:S01]  /*0050*/  LDC.64 R2, c[0x0][0x388] ;  /* 0x0000e200ff027b82 */ /* 0x000e220000000a00 */
[----:B------:R-:W0:Y:S01]  /*0060*/  LDCU.64 UR4, c[0x0][0x358] ;  /* 0x00006b00ff0477ac */ /* 0x000e220008000a00 */
[----:B------:R-:W1:Y:S06]  /*0070*/  LDCU UR6, c[0x0][0x398] ;  /* 0x00007300ff0677ac */ /* 0x000e6c0008000800 */
[----:B------:R-:W2:Y:S08]  /*0080*/  LDC.64 R4, c[0x0][0x390] ;  /* 0x0000e400ff047b82 */ /* 0x000eb00000000a00 */
[----:B------:R-:W3:Y:S01]  /*0090*/  LDC.64 R6, c[0x0][0x380] ;  /* 0x0000e000ff067b82 */ /* 0x000ee20000000a00 */
[----:B0-----:R-:W1:Y:S04]  /*00a0*/  LDG.E R2, desc[UR4][R2.64] ;  /* 0x0000000402027981 */ /* 0x001e68000c1e1900 */
[----:B--2---:R-:W1:Y:S02]  /*00b0*/  LDG.E R5, desc[UR4][R4.64] ;  /* 0x0000000404057981 */ /* 0x004e64000c1e1900 */
[----:B-1----:R-:W-:-:S04]  /*00c0*/  IMAD R9, R5, UR6, R2 ;  /* 0x0000000605097c24 */ /* 0x002fc8000f8e0202 */
[----:B---3--:R-:W-:-:S06]  /*00d0*/  IMAD.WIDE R6, R9, 0x4, R6 ;  /* 0x0000000409067825 */ /* 0x008fcc00078e0206 */
[----:B------:R-:W2:Y:S01]  /*00e0*/  LDG.E R6, desc[UR4][R6.64] ;  /* 0x0000000406067981 */ /* 0x000ea2000c1e1900 */
[----:B------:R-:W0:Y:S01]  /*00f0*/  LDC.64 R8, c[0x4][0x28] ;  /* 0x01000a00ff087b82 */ /* 0x000e220000000a00 */
[----:B--2---:R-:W-:-:S04]  /*0100*/  FSETP.GEU.AND P0, PT, R6, RZ, PT ;  /* 0x000000ff0600720b */ /* 0x004fc80003f0e000 */
[----:B------:R-:W-:-:S05]  /*0110*/  SEL R11, RZ, 0x1, P0 ;  /* 0x00000001ff0b7807 */ /* 0x000fca0000000000 */
[----:B0-----:R-:W-:Y:S01]  /*0120*/  STG.E desc[UR4][R8.64], R11 ;  /* 0x0000000b08007986 */ /* 0x001fe2000c101904 */
[----:B------:R-:W-:Y:S05]  /*0130*/  EXIT ;  /* 0x000000000000794d */ /* 0x000fea0003800000 */
.L_x_4:
        /* <DEDUP_REMOVED lines=12> */
.L_x_43:


//--------------------- .text._Z8check_RkPKiS0_S0_i --------------------------
	.section	.text._Z8check_RkPKiS0_S0_i,"ax",@progbits
	.align	128
        .global         _Z8check_RkPKiS0_S0_i
        .type           _Z8check_RkPKiS0_S0_i,@function
        .size           _Z8check_RkPKiS0_S0_i,(.L_x_44 - _Z8check_RkPKiS0_S0_i)
        .other          _Z8check_RkPKiS0_S0_i,@"STO_CUDA_ENTRY STV_DEFAULT"
_Z8check_RkPKiS0_S0_i:
.text._Z8check_RkPKiS0_S0_i:
        /* <DEDUP_REMOVED lines=8> */
[----:B------:R-:W2:Y:S01]  /*0080*/  LDC.64 R4, c[0x0][0x380] ;  /* 0x0000e000ff047b82 */ /* 0x000ea20000000a00 */
[----:B0-----:R-:W2:Y:S02]  /*0090*/  LDG.E R3, desc[UR4][R2.64] ;  /* 0x0000000402037981 */ /* 0x001ea4000c1e1900 */
[----:B--2---:R-:W-:-:S06]  /*00a0*/  IMAD.WIDE R4, R3, 0x4, R4 ;  /* 0x0000000403047825 */ /* 0x004fcc00078e0204 */
[----:B------:R-:W1:Y:S01]  /*00b0*/  LDG.E R4, desc[UR4][R4.64] ;  /* 0x0000000404047981 */ /* 0x000e62000c1e1900 */
[----:B------:R-:W0:Y:S01]  /*00c0*/  LDC.64 R6, c[0x4][0x20] ;  /* 0x01000800ff067b82 */ /* 0x000e220000000a00 */
[----:B------:R-:W-:Y:S01]  /*00d0*/  IMAD.MOV.U32 R9, RZ, RZ, RZ ;  /* 0x000000ffff097224 */ /* 0x000fe200078e00ff */
[----:B-1----:R-:W-:-:S13]  /*00e0*/  ISETP.NE.AND P0, PT, R4, UR6, PT ;  /* 0x0000000604007c0c */ /* 0x002fda000bf05270 */
[----:B0-----:R-:W-:Y:S05]  /*00f0*/  @!P0 BRA `(.L_x_5) ;  /* 0x0000000000108947 */ /* 0x001fea0003800000 */
[----:B------:R-:W0:Y:S02]  /*0100*/  LDC.64 R2, c[0x0][0x390] ;  /* 0x0000e400ff027b82 */ /* 0x000e240000000a00 */
[----:B0-----:R-:W2:Y:S02]  /*0110*/  LDG.E R3, desc[UR4][R2.64] ;  /* 0x0000000402037981 */ /* 0x001ea4000c1e1900 */
[----:B--2---:R-:W-:-:S04]  /*0120*/  ISETP.NE.AND P0, PT, R4, R3, PT ;  /* 0x000000030400720c */ /* 0x004fc80003f05270 */
[----:B------:R-:W-:-:S09]  /*0130*/  SEL R9, RZ, 0x1, !P0 ;  /* 0x00000001ff097807 */ /* 0x000fd20004000000 */
.L_x_5:
[----:B------:R-:W-:Y:S01]  /*0140*/  STG.E desc[UR4][R6.64], R9 ;  /* 0x0000000906007986 */ /* 0x000fe2000c101904 */
[----:B------:R-:W-:Y:S05]  /*0150*/  EXIT ;  /* 0x000000000000794d */ /* 0x000fea0003800000 */
.L_x_6:
        /* <DEDUP_REMOVED lines=10> */
.L_x_44:


//--------------------- .text._Z15reset_d_changedv --------------------------
	.section	.text._Z15reset_d_changedv,"ax",@progbits
	.align	128
        .global         _Z15reset_d_changedv
        .type           _Z15reset_d_changedv,@function
        .size           _Z15reset_d_changedv,(.L_x_45 - _Z15reset_d_changedv)
        .other          _Z15reset_d_changedv,@"STO_CUDA_ENTRY STV_DEFAULT"
_Z15reset_d_changedv:
.text._Z15reset_d_changedv:
[----:B------:R-:W-:Y:S08]  /*0000*/  LDC R1, c[0x0][0x37c] ;  /* 0x0000df00ff017b82 */ /* 0x000ff00000000800 */
[----:B------:R-:W0:Y:S01]  /*0010*/  LDC.64 R2, c[0x4][0x8] ;  /* 0x01000200ff027b82 */ /* 0x000e220000000a00 */
[----:B------:R-:W0:Y:S02]  /*0020*/  LDCU.64 UR4, c[0x0][0x358] ;  /* 0x00006b00ff0477ac */ /* 0x000e240008000a00 */
[----:B0-----:R-:W-:Y:S01]  /*0030*/  STG.E desc[UR4][R2.64], RZ ;  /* 0x000000ff02007986 */ /* 0x001fe2000c101904 */
[----:B------:R-:W-:Y:S05]  /*0040*/  EXIT ;  /* 0x000000000000794d */ /* 0x000fea0003800000 */
.L_x_7:
        /* <DEDUP_REMOVED lines=11> */
.L_x_45:


//--------------------- .text._Z8update_QPiPKiS1_ --------------------------
	.section	.text._Z8update_QPiPKiS1_,"ax",@progbits
	.align	128
        .global         _Z8update_QPiPKiS1_
        .type           _Z8update_QPiPKiS1_,@function
        .size           _Z8update_QPiPKiS1_,(.L_x_46 - _Z8update_QPiPKiS1_)
        .other          _Z8update_QPiPKiS1_,@"STO_CUDA_ENTRY STV_DEFAULT"
_Z8update_QPiPKiS1_:
.text._Z8update_QPiPKiS1_:
[----:B------:R-:W-:Y:S08]  /*0000*/  LDC R1, c[0x0][0x37c] ;  /* 0x0000df00ff017b82 */ /* 0x000ff00000000800 */
[----:B------:R-:W0:Y:S01]  /*0010*/  LDC.64 R4, c[0x0][0x390] ;  /* 0x0000e400ff047b82 */ /* 0x000e220000000a00 */
[----:B------:R-:W0:Y:S07]  /*0020*/  LDCU.64 UR4, c[0x0][0x358] ;  /* 0x00006b00ff0477ac */ /* 0x000e2e0008000a00 */
[----:B------:R-:W1:Y:S08]  /*0030*/  LDC.64 R2, c[0x0][0x388] ;  /* 0x0000e200ff027b82 */ /* 0x000e700000000a00 */
[----:B------:R-:W2:Y:S01]  /*0040*/  LDC.64 R6, c[0x0][0x380] ;  /* 0x0000e000ff067b82 */ /* 0x000ea20000000a00 */
[----:B0-----:R-:W2:Y:S04]  /*0050*/  LDG.E R5, desc[UR4][R4.64] ;  /* 0x0000000404057981 */ /* 0x001ea8000c1e1900 */
[----:B-1----:R-:W3:Y:S01]  /*0060*/  LDG.E R3, desc[UR4][R2.64] ;  /* 0x0000000402037981 */ /* 0x002ee2000c1e1900 */
[----:B--2---:R-:W-:-:S05]  /*0070*/  IMAD.WIDE R6, R5, 0x4, R6 ;  /* 0x0000000405067825 */ /* 0x004fca00078e0206 */
[----:B---3--:R-:W-:Y:S01]  /*0080*/  STG.E desc[UR4][R6.64], R3 ;  /* 0x0000000306007986 */ /* 0x008fe2000c101904 */
[----:B------:R-:W-:Y:S05]  /*0090*/  EXIT ;  /* 0x000000000000794d */ /* 0x000fea0003800000 */
.L_x_8:
        /* <DEDUP_REMOVED lines=14> */
.L_x_46:


//--------------------- .text._Z16finalize_epsilonPKfiPiS1_ --------------------------
	.section	.text._Z16finalize_epsilonPKfiPiS1_,"ax",@progbits
	.align	128
        .global         _Z16finalize_epsilonPKfiPiS1_
        .type           _Z16finalize_epsilonPKfiPiS1_,@function
        .size           _Z16finalize_epsilonPKfiPiS1_,(.L_x_47 - _Z16finalize_epsilonPKfiPiS1_)
        .other          _Z16finalize_epsilonPKfiPiS1_,@"STO_CUDA_ENTRY STV_DEFAULT"
_Z16finalize_epsilonPKfiPiS1_:
.text._Z16finalize_epsilonPKfiPiS1_:
[----:B------:R-:W-:Y:S08]  /*0000*/  LDC R1, c[0x0][0x37c] ;  /* 0x0000df00ff017b82 */ /* 0x000ff00000000800 */
[----:B------:R-:W0:Y:S01]  /*0010*/  LDC.64 R2, c[0x4][RZ] ;  /* 0x01000000ff027b82 */ /* 0x000e220000000a00 */
[----:B------:R-:W0:Y:S02]  /*0020*/  LDCU.64 UR4, c[0x0][0x358] ;  /* 0x00006b00ff0477ac */ /* 0x000e240008000a00 */
[----:B0-----:R-:W2:Y:S05]  /*0030*/  LDG.E R11, desc[UR4][R2.64] ;  /* 0x00000004020b7981 */ /* 0x001eaa000c1e1900 */
[----:B------:R-:W0:Y:S01]  /*0040*/  LDC.64 R8, c[0x4][0x10] ;  /* 0x01000400ff087b82 */ /* 0x000e220000000a00 */
[----:B--2---:R-:W-:-:S13]  /*0050*/  FSETP.NEU.AND P0, PT, |R11|, +INF , PT ;  /* 0x7f8000000b00780b */ /* 0x004fda0003f0d200 */
[----:B0-----:R-:W-:Y:S05]  /*0060*/  @P0 BRA `(.L_x_9) ;  /* 0x0000000000280947 */ /* 0x001fea0003800000 */
[----:B------:R-:W0:Y:S01]  /*0070*/  LDC.64 R2, c[0x0][0x398] ;  /* 0x0000e600ff027b82 */ /* 0x000e220000000a00 */
[----:B------:R-:W1:Y:S07]  /*0080*/  LDCU UR6, c[0x0][0x388] ;  /* 0x00007100ff0677ac */ /* 0x000e6e0008000800 */
[----:B------:R-:W2:Y:S08]  /*0090*/  LDC.64 R4, c[0x0][0x390] ;  /* 0x0000e400ff047b82 */ /* 0x000eb00000000a00 */
[----:B------:R-:W3:Y:S01]  /*00a0*/  LDC.64 R6, c[0x0][0x380] ;  /* 0x0000e000ff067b82 */ /* 0x000ee20000000a00 */
[----:B0-----:R-:W1:Y:S04]  /*00b0*/  LDG.E R2, desc[UR4][R2.64] ;  /* 0x0000000402027981 */ /* 0x001e68000c1e1900 */
[----:B--2---:R-:W1:Y:S02]  /*00c0*/  LDG.E R5, desc[UR4][R4.64] ;  /* 0x0000000404057981 */ /* 0x004e64000c1e1900 */
[----:B-1----:R-:W-:-:S04]  /*00d0*/  IMAD R11, R2, UR6, R5 ;  /* 0x00000006020b7c24 */ /* 0x002fc8000f8e0205 */
[----:B---3--:R-:W-:-:S06]  /*00e0*/  IMAD.WIDE R6, R11, 0x4, R6 ;  /* 0x000000040b067825 */ /* 0x008fcc00078e0206 */
[----:B------:R-:W2:Y:S02]  /*00f0*/  LDG.E R6, desc[UR4][R6.64] ;  /* 0x0000000406067981 */ /* 0x000ea4000c1e1900 */
[----:B--2---:R-:W-:-:S07]  /*0100*/  FADD R11, -R6, -RZ ;  /* 0x800000ff060b7221 */ /* 0x004fce0000000100 */
.L_x_9:
[----:B------:R-:W-:Y:S01]  /*0110*/  STG.E desc[UR4][R8.64], R11 ;  /* 0x0000000b08007986 */ /* 0x000fe2000c101904 */
[----:B------:R-:W-:Y:S05]  /*0120*/  EXIT ;  /* 0x000000000000794d */ /* 0x000fea0003800000 */
.L_x_10:
        /* <DEDUP_REMOVED lines=13> */
.L_x_47:


//--------------------- .text._Z13process_cyclePfS_PiPKiS2_iS0_S0_ --------------------------
	.section	.text._Z13process_cyclePfS_PiPKiS2_iS0_S0_,"ax",@progbits
	.align	128
        .global         _Z13process_cyclePfS_PiPKiS2_iS0_S0_
        .type           _Z13process_cyclePfS_PiPKiS2_iS0_S0_,@function
        .size           _Z13process_cyclePfS_PiPKiS2_iS0_S0_,(.L_x_48 - _Z13process_cyclePfS_PiPKiS2_iS0_S0_)
        .other          _Z13process_cyclePfS_PiPKiS2_iS0_S0_,@"STO_CUDA_ENTRY STV_DEFAULT"
_Z13process_cyclePfS_PiPKiS2_iS0_S0_:
.text._Z13process_cyclePfS_PiPKiS2_iS0_S0_:
[----:B------:R-:W-:Y:S08]  /*0000*/  LDC R1, c[0x0][0x37c] ;  /* 0x0000df00ff017b82 */ /* 0x000ff00000000800 */
[----:B------:R-:W0:Y:S01]  /*0010*/  LDC.64 R2, c[0x0][0x3b0] ;  /* 0x0000ec00ff027b82 */ /* 0x000e220000000a00 */
[----:B------:R-:W0:Y:S07]  /*0020*/  LDCU.64 UR4, c[0x0][0x358] ;  /* 0x00006b00ff0477ac */ /* 0x000e2e0008000a00 */
[----:B------:R-:W1:Y:S08]  /*0030*/  LDC.64 R4, c[0x0][0x3b8] ;  /* 0x0000ee00ff047b82 */ /* 0x000e700000000a00 */
[----:B------:R-:W2:Y:S01]  /*0040*/  LDC R0, c[0x0][0x3a8] ;  /* 0x0000ea00ff007b82 */ /* 0x000ea20000000800 */
[----:B0-----:R0:W5:Y:S07]  /*0050*/  LDG.E R19, desc[UR4][R2.64] ;  /* 0x0000000402137981 */ /* 0x00116e000c1e1900 */
[----:B------:R-:W3:Y:S01]  /*0060*/  LDC.64 R6, c[0x0][0x3a0] ;  /* 0x0000e800ff067b82 */ /* 0x000ee20000000a00 */
[----:B-1----:R0:W5:Y:S07]  /*0070*/  LDG.E R20, desc[UR4][R4.64] ;  /* 0x0000000404147981 */ /* 0x00216e000c1e1900 */
[----:B------:R-:W1:Y:S08]  /*0080*/  LDC.64 R8, c[0x0][0x390] ;  /* 0x0000e400ff087b82 */ /* 0x000e700000000a00 */
[----:B0-2---:R-:W4:Y:S02]  /*0090*/  LDC.64 R10, c[0x0][0x398] ;  /* 0x0000e600ff0a7b82 */ /* 0x005f240000000a00 */
.L_x_11:
[----:B-----5:R-:W-:Y:S02]  /*00a0*/  IMAD R13, R20, R0, R19 ;  /* 0x00000000140d7224 */ /* 0x020fe400078e0213 */
[----:B------:R-:W-:Y:S02]  /*00b0*/  HFMA2 R21, -RZ, RZ, 0, 5.9604644775390625e-08 ;  /* 0x00000001ff157431 */ /* 0x000fe400000001ff */
[----:B----4-:R-:W-:-:S04]  /*00c0*/  IMAD.WIDE R14, R19, 0x4, R10 ;  /* 0x00000004130e7825 */ /* 0x010fc800078e020a */
[----:B-1----:R-:W-:-:S05]  /*00d0*/  IMAD.WIDE R12, R13, 0x4, R8 ;  /* 0x000000040d0c7825 */ /* 0x002fca00078e0208 */
[----:B------:R0:W-:Y:S04]  /*00e0*/  STG.E desc[UR4][R12.64], R21 ;  /* 0x000000150c007986 */ /* 0x0001e8000c101904 */
[----:B------:R-:W2:Y:S02]  /*00f0*/  LDG.E R15, desc[UR4][R14.64] ;  /* 0x000000040e0f7981 */ /* 0x000ea4000c1e1900 */
[C---:B--2---:R-:W-:Y:S02]  /*0100*/  IMAD R17, R15.reuse, R0, R19 ;  /* 0x000000000f117224 */ /* 0x044fe400078e0213 */
[----:B---3--:R-:W-:-:S04]  /*0110*/  IMAD.WIDE R18, R15, 0x4, R6 ;  /* 0x000000040f127825 */ /* 0x008fc800078e0206 */
[----:B------:R-:W-:-:S05]  /*0120*/  IMAD.WIDE R16, R17, 0x4, R8 ;  /* 0x0000000411107825 */ /* 0x000fca00078e0208 */
[----:B------:R0:W-:Y:S04]  /*0130*/  STG.E desc[UR4][R16.64], RZ ;  /* 0x000000ff10007986 */ /* 0x0001e8000c101904 */
[----:B------:R-:W2:Y:S04]  /*0140*/  LDG.E R19, desc[UR4][R18.64] ;  /* 0x0000000412137981 */ /* 0x000ea8000c1e1900 */
[----:B------:R-:W2:Y:S02]  /*0150*/  LDG.E R20, desc[UR4][R2.64] ;  /* 0x0000000402147981 */ /* 0x000ea4000c1e1900 */
[----:B--2---:R-:W-:-:S02]  /*0160*/  ISETP.NE.AND P0, PT, R19, R20, PT ;  /* 0x000000141300720c */ /* 0x004fc40003f05270 */
[----:B------:R-:W-:-:S11]  /*0170*/  MOV R20, R15 ;  /* 0x0000000f00147202 */ /* 0x000fd60000000f00 */
[----:B0-----:R-:W-:Y:S05]  /*0180*/  @P0 BRA `(.L_x_11) ;  /* 0xfffffffc00c40947 */ /* 0x001fea000383ffff */
[----:B------:R-:W2:Y:S02]  /*0190*/  LDG.E R13, desc[UR4][R4.64] ;  /* 0x00000004040d7981 */ /* 0x000ea4000c1e1900 */
[----:B--2---:R-:W-:-:S13]  /*01a0*/  ISETP.NE.AND P0, PT, R20, R13, PT ;  /* 0x0000000d1400720c */ /* 0x004fda0003f05270 */
[----:B------:R-:W-:Y:S05]  /*01b0*/  @P0 BRA `(.L_x_11) ;  /* 0xfffffffc00b80947 */ /* 0x000fea000383ffff */
[----:B------:R-:W0:Y:S01]  /*01c0*/  LDC.64 R2, c[0x0][0x380] ;  /* 0x0000e000ff027b82 */ /* 0x000e220000000a00 */
[----:B------:R-:W-:-:S07]  /*01d0*/  IMAD R19, R15, R0, R19 ;  /* 0x000000000f137224 */ /* 0x000fce00078e0213 */
[----:B------:R-:W1:Y:S01]  /*01e0*/  LDC.64 R4, c[0x0][0x388] ;  /* 0x0000e200ff047b82 */ /* 0x000e620000000a00 */
[----:B0-----:R-:W-:-:S06]  /*01f0*/  IMAD.WIDE R2, R19, 0x4, R2 ;  /* 0x0000000413027825 */ /* 0x001fcc00078e0202 */
[----:B------:R-:W2:Y:S01]  /*0200*/  LDG.E R2, desc[UR4][R2.64] ;  /* 0x0000000402027981 */ /* 0x000ea2000c1e1900 */
[----:B-1----:R-:W-:-:S05]  /*0210*/  IMAD.WIDE R4, R15, 0x4, R4 ;  /* 0x000000040f047825 */ /* 0x002fca00078e0204 */
[----:B------:R-:W2:Y:S02]  /*0220*/  LDG.E R7, desc[UR4][R4.64] ;  /* 0x0000000404077981 */ /* 0x000ea4000c1e1900 */
[----:B--2---:R-:W-:-:S05]  /*0230*/  FADD R7, R2, R7 ;  /* 0x0000000702077221 */ /* 0x004fca0000000000 */
[----:B------:R-:W-:Y:S01]  /*0240*/  STG.E desc[UR4][R4.64], R7 ;  /* 0x0000000704007986 */ /* 0x000fe2000c101904 */
[----:B------:R-:W-:Y:S05]  /*0250*/  EXIT ;  /* 0x000000000000794d */ /* 0x000fea0003800000 */
.L_x_12:
        /* <DEDUP_REMOVED lines=10> */
.L_x_48:


//--------------------- .text._Z23find_min_valid_atomic2dPKfPKiS2_i --------------------------
	.section	.text._Z23find_min_valid_atomic2dPKfPKiS2_i,"ax",@progbits
	.align	128
        .global         _Z23find_min_valid_atomic2dPKfPKiS2_i
        .type           _Z23find_min_valid_atomic2dPKfPKiS2_i,@function
        .size           _Z23find_min_valid_atomic2dPKfPKiS2_i,(.L_x_49 - _Z23find_min_valid_atomic2dPKfPKiS2_i)
        .other          _Z23find_min_valid_atomic2dPKfPKiS2_i,@"STO_CUDA_ENTRY STV_DEFAULT"
_Z23find_min_valid_atomic2dPKfPKiS2_i:
.text._Z23find_min_valid_atomic2dPKfPKiS2_i:
[----:B------:R-:W-:Y:S01]  /*0000*/  LDC R1, c[0x0][0x37c] ;  /* 0x0000df00ff017b82 */ /* 0x000fe20000000800 */
[----:B------:R-:W0:Y:S07]  /*0010*/  S2R R3, SR_TID.Y ;  /* 0x0000000000037919 */ /* 0x000e2e0000002200 */
[----:B------:R-:W0:Y:S01]  /*0020*/  LDC R6, c[0x0][0x364] ;  /* 0x0000d900ff067b82 */ /* 0x000e220000000800 */
[----:B------:R-:W1:Y:S01]  /*0030*/  LDCU UR8, c[0x0][0x398] ;  /* 0x00007300ff0877ac */ /* 0x000e620008000800 */
[----:B------:R-:W-:Y:S01]  /*0040*/  BSSY.RECONVERGENT B0, `(.L_x_13) ;  /* 0x000001e000007945 */ /* 0x000fe20003800200 */
[----:B------:R-:W2:Y:S01]  /*0050*/  S2R R7, SR_TID.X ;  /* 0x0000000000077919 */ /* 0x000ea20000002100 */
[----:B------:R-:W3:Y:S04]  /*0060*/  LDCU.64 UR6, c[0x0][0x358] ;  /* 0x00006b00ff0677ac */ /* 0x000ee80008000a00 */
[----:B------:R-:W0:Y:S08]  /*0070*/  S2UR UR4, SR_CTAID.Y ;  /* 0x00000000000479c3 */ /* 0x000e300000002600 */
[----:B------:R-:W2:Y:S08]  /*0080*/  S2UR UR5, SR_CTAID.X ;  /* 0x00000000000579c3 */ /* 0x000eb00000002500 */
[----:B------:R-:W2:Y:S01]  /*0090*/  LDC R2, c[0x0][0x360] ;  /* 0x0000d800ff027b82 */ /* 0x000ea20000000800 */
[----:B0-----:R-:W-:-:S02]  /*00a0*/  IMAD R5, R6, UR4, R3 ;  /* 0x0000000406057c24 */ /* 0x001fc4000f8e0203 */
[----:B--2---:R-:W-:Y:S02]  /*00b0*/  IMAD R0, R2, UR5, R7 ;  /* 0x0000000502007c24 */ /* 0x004fe4000f8e0207 */
[----:B------:R-:W-:-:S03]  /*00c0*/  IMAD R6, R6, R2, RZ ;  /* 0x0000000206067224 */ /* 0x000fc600078e02ff */
[----:B------:R-:W-:-:S04]  /*00d0*/  VIMNMX R4, PT, PT, R5, R0, !PT ;  /* 0x0000000005047248 */ /* 0x000fc80007fe0100 */
[----:B-1----:R-:W-:Y:S01]  /*00e0*/  ISETP.GE.AND P0, PT, R4, UR8, PT ;  /* 0x0000000804007c0c */ /* 0x002fe2000bf06270 */
[----:B------:R-:W-:Y:S02]  /*00f0*/  IMAD R4, R3, R2, R7 ;  /* 0x0000000203047224 */ /* 0x000fe400078e0207 */
[----:B------:R-:W-:-:S10]  /*0100*/  IMAD.MOV.U32 R7, RZ, RZ, 0x7f800000 ;  /* 0x7f800000ff077424 */ /* 0x000fd400078e00ff */
[----:B---3--:R-:W-:Y:S05]  /*0110*/  @P0 BRA `(.L_x_14) ;  /* 0x0000000000400947 */ /* 0x008fea0003800000 */
[----:B------:R-:W0:Y:S02]  /*0120*/  LDC.64 R2, c[0x0][0x388] ;  /* 0x0000e200ff027b82 */ /* 0x000e240000000a00 */
[----:B0-----:R-:W-:-:S06]  /*0130*/  IMAD.WIDE.U32 R2, R5, 0x4, R2 ;  /* 0x0000000405027825 */ /* 0x001fcc00078e0002 */
[----:B------:R-:W2:Y:S02]  /*0140*/  LDG.E.CONSTANT R2, desc[UR6][R2.64] ;  /* 0x0000000602027981 */ /* 0x000ea4000c1e9900 */
[----:B--2---:R-:W-:-:S13]  /*0150*/  ISETP.NE.AND P0, PT, R2, UR8, PT ;  /* 0x0000000802007c0c */ /* 0x004fda000bf05270 */
[----:B------:R-:W-:Y:S05]  /*0160*/  @!P0 BRA `(.L_x_14) ;  /* 0x00000000002c8947 */ /* 0x000fea0003800000 */
[----:B------:R-:W0:Y:S02]  /*0170*/  LDC.64 R2, c[0x0][0x390] ;  /* 0x0000e400ff027b82 */ /* 0x000e240000000a00 */
[----:B0-----:R-:W-:-:S06]  /*0180*/  IMAD.WIDE R2, R0, 0x4, R2 ;  /* 0x0000000400027825 */ /* 0x001fcc00078e0202 */
[----:B------:R-:W2:Y:S02]  /*0190*/  LDG.E.CONSTANT R2, desc[UR6][R2.64] ;  /* 0x0000000602027981 */ /* 0x000ea4000c1e9900 */
[----:B--2---:R-:W-:-:S13]  /*01a0*/  ISETP.NE.AND P0, PT, R2, UR8, PT ;  /* 0x0000000802007c0c */ /* 0x004fda000bf05270 */
[----:B------:R-:W-:Y:S05]  /*01b0*/  @P0 BRA `(.L_x_14) ;  /* 0x0000000000180947 */ /* 0x000fea0003800000 */
[----:B------:R-:W0:Y:S01]  /*01c0*/  LDC.64 R2, c[0x0][0x380] ;  /* 0x0000e000ff027b82 */ /* 0x000e220000000a00 */
[----:B------:R-:W-:-:S04]  /*01d0*/  IMAD R5, R0, UR8, R5 ;  /* 0x0000000800057c24 */ /* 0x000fc8000f8e0205 */
[----:B0-----:R-:W-:-:S06]  /*01e0*/  IMAD.WIDE R2, R5, 0x4, R2 ;  /* 0x0000000405027825 */ /* 0x001fcc00078e0202 */
[----:B------:R-:W2:Y:S02]  /*01f0*/  LDG.E.CONSTANT R2, desc[UR6][R2.64] ;  /* 0x0000000602027981 */ /* 0x000ea4000c1e9900 */
[----:B--2---:R-:W-:-:S04]  /*0200*/  FSETP.GE.AND P0, PT, R2, RZ, PT ;  /* 0x000000ff0200720b */ /* 0x004fc80003f06000 */
[----:B------:R-:W-:-:S09]  /*0210*/  FSEL R7, R2, +INF , P0 ;  /* 0x7f80000002077808 */ /* 0x000fd20000000000 */
.L_x_14:
[----:B------:R-:W-:Y:S05]  /*0220*/  BSYNC.RECONVERGENT B0 ;  /* 0x0000000000007941 */ /* 0x000fea0003800200 */
.L_x_13:
[----:B------:R-:W0:Y:S01]  /*0230*/  S2UR UR5, SR_CgaCtaId ;  /* 0x00000000000579c3 */ /* 0x000e220000008800 */
[----:B------:R-:W-:Y:S01]  /*0240*/  UMOV UR4, 0x400 ;  /* 0x0000040000047882 */ /* 0x000fe20000000000 */
[----:B------:R-:W-:Y:S02]  /*0250*/  ISETP.GE.U32.AND P1, PT, R6, 0x2, PT ;  /* 0x000000020600780c */ /* 0x000fe40003f26070 */
[----:B------:R-:W-:Y:S01]  /*0260*/  ISETP.NE.AND P0, PT, R4, RZ, PT ;  /* 0x000000ff0400720c */ /* 0x000fe20003f05270 */
[----:B0-----:R-:W-:-:S06]  /*0270*/  ULEA UR4, UR5, UR4, 0x18 ;  /* 0x0000000405047291 */ /* 0x001fcc000f8ec0ff */
[----:B------:R-:W-:-:S05]  /*0280*/  LEA R0, R4, UR4, 0x2 ;  /* 0x0000000404007c11 */ /* 0x000fca000f8e10ff */
[----:B------:R0:W-:Y:S01]  /*0290*/  STS [R0], R7 ;  /* 0x0000000700007388 */ /* 0x0001e20000000800 */
[----:B------:R-:W-:Y:S06]  /*02a0*/  BAR.SYNC.DEFER_BLOCKING 0x0 ;  /* 0x0000000000007b1d */ /* 0x000fec0000010000 */
[----:B------:R-:W-:Y:S05]  /*02b0*/  @!P1 BRA `(.L_x_15) ;  /* 0x00000000002c9947 */ /* 0x000fea0003800000 */
.L_x_16:
[----:B0-----:R-:W-:-:S04]  /*02c0*/  SHF.R.U32.HI R7, RZ, 0x1, R6 ;  /* 0x00000001ff077819 */ /* 0x001fc80000011606 */
[----:B------:R-:W-:-:S13]  /*02d0*/  ISETP.GE.U32.AND P1, PT, R4, R7, PT ;  /* 0x000000070400720c */ /* 0x000fda0003f26070 */
[----:B------:R-:W-:Y:S01]  /*02e0*/  @!P1 IMAD R3, R7, 0x4, R0 ;  /* 0x0000000407039824 */ /* 0x000fe200078e0200 */
[----:B------:R-:W-:Y:S05]  /*02f0*/  @!P1 LDS R2, [R0] ;  /* 0x0000000000029984 */ /* 0x000fea0000000800 */
[----:B------:R-:W0:Y:S02]  /*0300*/  @!P1 LDS R3, [R3] ;  /* 0x0000000003039984 */ /* 0x000e240000000800 */
[----:B0-----:R-:W-:-:S05]  /*0310*/  @!P1 FMNMX R5, R2, R3, PT ;  /* 0x0000000302059209 */ /* 0x001fca0003800000 */
[----:B------:R1:W-:Y:S01]  /*0320*/  @!P1 STS [R0], R5 ;  /* 0x0000000500009388 */ /* 0x0003e20000000800 */
[----:B------:R-:W-:Y:S01]  /*0330*/  BAR.SYNC.DEFER_BLOCKING 0x0 ;  /* 0x0000000000007b1d */ /* 0x000fe20000010000 */
[----:B------:R-:W-:Y:S01]  /*0340*/  ISETP.GT.U32.AND P1, PT, R6, 0x3, PT ;  /* 0x000000030600780c */ /* 0x000fe20003f24070 */
[----:B------:R-:W-:-:S12]  /*0350*/  IMAD.MOV.U32 R6, RZ, RZ, R7 ;  /* 0x000000ffff067224 */ /* 0x000fd800078e0007 */
[----:B-1----:R-:W-:Y:S05]  /*0360*/  @P1 BRA `(.L_x_16) ;  /* 0xfffffffc00d41947 */ /* 0x002fea000383ffff */
.L_x_15:
[----:B------:R-:W-:Y:S05]  /*0370*/  @P0 EXIT ;  /* 0x000000000000094d */ /* 0x000fea0003800000 */
[----:B------:R-:W1:Y:S01]  /*0380*/  S2UR UR5, SR_CgaCtaId ;  /* 0x00000000000579c3 */ /* 0x000e620000008800 */
[----:B------:R-:W-:Y:S02]  /*0390*/  UMOV UR4, 0x400 ;  /* 0x0000040000047882 */ /* 0x000fe40000000000 */
[----:B-1----:R-:W-:-:S09]  /*03a0*/  ULEA UR4, UR5, UR4, 0x18 ;  /* 0x0000000405047291 */ /* 0x002fd2000f8ec0ff */
[----:B------:R-:W1:Y:S02]  /*03b0*/  LDS R5, [UR4] ;  /* 0x00000004ff057984 */ /* 0x000e640008000800 */
[----:B-1----:R-:W-:-:S13]  /*03c0*/  FSETP.NE.AND P0, PT, R5, +INF , PT ;  /* 0x7f8000000500780b */ /* 0x002fda0003f05000 */
[----:B------:R-:W-:Y:S05]  /*03d0*/  @!P0 EXIT ;  /* 0x000000000000894d */ /* 0x000fea0003800000 */
[----:B------:R-:W1:Y:S02]  /*03e0*/  LDC.64 R2, c[0x4][RZ] ;  /* 0x01000000ff027b82 */ /* 0x000e640000000a00 */
[----:B-1----:R-:W-:Y:S01]  /*03f0*/  REDG.E.MIN.STRONG.GPU desc[UR6][R2.64], R5 ;  /* 0x000000050200798e */ /* 0x002fe2000c92e106 */
[----:B------:R-:W-:Y:S05]  /*0400*/  EXIT ;  /* 0x000000000000794d */ /* 0x000fea0003800000 */
.L_x_17:
        /* <DEDUP_REMOVED lines=15> */
.L_x_49:


//--------------------- .text._Z18find_most_negativePKfiPiS1_ --------------------------
	.section	.text._Z18find_most_negativePKfiPiS1_,"ax",@progbits
	.align	128
        .global         _Z18find_most_negativePKfiPiS1_
        .type           _Z18find_most_negativePKfiPiS1_,@function
        .size           _Z18find_most_negativePKfiPiS1_,(.L_x_50 - _Z18find_most_negativePKfiPiS1_)
        .other          _Z18find_most_negativePKfiPiS1_,@"STO_CUDA_ENTRY STV_DEFAULT"
_Z18find_most_negativePKfiPiS1_:
.text._Z18find_most_negativePKfiPiS1_:
[----:B------:R-:W-:Y:S01]  /*0000*/  LDC R1, c[0x0][0x37c] ;  /* 0x0000df00ff017b82 */ /* 0x000fe20000000800 */
[----:B------:R-:W0:Y:S07]  /*0010*/  S2R R4, SR_TID.Y ;  /* 0x0000000000047919 */ /* 0x000e2e0000002200 */
[----:B------:R-:W0:Y:S01]  /*0020*/  LDC R9, c[0x0][0x364] ;  /* 0x0000d900ff097b82 */ /* 0x000e220000000800 */
[----:B------:R-:W1:Y:S01]  /*0030*/  LDCU UR6, c[0x0][0x388] ;  /* 0x00007100ff0677ac */ /* 0x000e620008000800 */
[----:B------:R-:W2:Y:S01]  /*0040*/  S2R R11, SR_TID.X ;  /* 0x00000000000b7919 */ /* 0x000ea20000002100 */
[----:B------:R-:W3:Y:S05]  /*0050*/  LDCU.64 UR8, c[0x0][0x358] ;  /* 0x00006b00ff0877ac */ /* 0x000eea0008000a00 */
[----:B------:R-:W0:Y:S08]  /*0060*/  S2UR UR4, SR_CTAID.Y ;  /* 0x00000000000479c3 */ /* 0x000e300000002600 */
[----:B------:R-:W2:Y:S08]  /*0070*/  S2UR UR5, SR_CTAID.X ;  /* 0x00000000000579c3 */ /* 0x000eb00000002500 */
[----:B------:R-:W2:Y:S01]  /*0080*/  LDC R10, c[0x0][0x360] ;  /* 0x0000d800ff0a7b82 */ /* 0x000ea20000000800 */
[----:B0-----:R-:W-:-:S02]  /*0090*/  IMAD R0, R9, UR4, R4 ;  /* 0x0000000409007c24 */ /* 0x001fc4000f8e0204 */
[----:B--2---:R-:W-:-:S05]  /*00a0*/  IMAD R5, R10, UR5, R11 ;  /* 0x000000050a057c24 */ /* 0x004fca000f8e020b */
[----:B------:R-:W-:-:S04]  /*00b0*/  VIMNMX R2, PT, PT, R0, R5, !PT ;  /* 0x0000000500027248 */ /* 0x000fc80007fe0100 */
[----:B-1----:R-:W-:-:S13]  /*00c0*/  ISETP.GE.AND P0, PT, R2, UR6, PT ;  /* 0x0000000602007c0c */ /* 0x002fda000bf06270 */
[----:B------:R-:W0:Y:S01]  /*00d0*/  @!P0 LDC.64 R2, c[0x0][0x380] ;  /* 0x0000e000ff028b82 */ /* 0x000e220000000a00 */
[----:B------:R-:W-:-:S04]  /*00e0*/  @!P0 IMAD R7, R5, UR6, R0 ;  /* 0x0000000605078c24 */ /* 0x000fc8000f8e0200 */
[----:B0-----:R-:W-:-:S06]  /*00f0*/  @!P0 IMAD.WIDE R2, R7, 0x4, R2 ;  /* 0x0000000407028825 */ /* 0x001fcc00078e0202 */
[----:B---3--:R0:W2:Y:S01]  /*0100*/  @!P0 LDG.E.CONSTANT R3, desc[UR8][R2.64] ;  /* 0x0000000802038981 */ /* 0x0080a2000c1e9900 */
[----:B------:R-:W1:Y:S01]  /*0110*/  S2UR UR6, SR_CgaCtaId ;  /* 0x00000000000679c3 */ /* 0x000e620000008800 */
[----:B------:R-:W-:Y:S01]  /*0120*/  UMOV UR4, 0x400 ;  /* 0x0000040000047882 */ /* 0x000fe20000000000 */
[----:B------:R-:W-:Y:S01]  /*0130*/  IMAD.MOV.U32 R7, RZ, RZ, 0x7f800000 ;  /* 0x7f800000ff077424 */ /* 0x000fe200078e00ff */
[----:B------:R-:W-:Y:S01]  /*0140*/  UIADD3 UR5, UPT, UPT, UR4, 0x800, URZ ;  /* 0x0000080004057890 */ /* 0x000fe2000fffe0ff */
[----:B------:R-:W-:Y:S02]  /*0150*/  IMAD.MOV.U32 R6, RZ, RZ, -0x1 ;  /* 0xffffffffff067424 */ /* 0x000fe400078e00ff */
[----:B------:R-:W-:Y:S02]  /*0160*/  IMAD R4, R4, R10, R11 ;  /* 0x0000000a04047224 */ /* 0x000fe400078e020b */
[----:B0-----:R-:W-:Y:S01]  /*0170*/  IMAD.MOV.U32 R2, RZ, RZ, -0x1 ;  /* 0xffffffffff027424 */ /* 0x001fe200078e00ff */
[----:B-1----:R-:W-:-:S02]  /*0180*/  ULEA UR7, UR6, UR4, 0x18 ;  /* 0x0000000406077291 */ /* 0x002fc4000f8ec0ff */
[----:B------:R-:W-:Y:S02]  /*0190*/  UIADD3 UR4, UPT, UPT, UR4, 0x400, URZ ;  /* 0x0000040004047890 */ /* 0x000fe4000fffe0ff */
[----:B------:R-:W-:Y:S02]  /*01a0*/  ULEA UR5, UR6, UR5, 0x18 ;  /* 0x0000000506057291 */ /* 0x000fe4000f8ec0ff */
[----:B------:R-:W-:-:S06]  /*01b0*/  ULEA UR4, UR6, UR4, 0x18 ;  /* 0x0000000406047291 */ /* 0x000fcc000f8ec0ff */
[----:B------:R-:W-:Y:S02]  /*01c0*/  LEA R8, R4, UR4, 0x2 ;  /* 0x0000000404087c11 */ /* 0x000fe4000f8e10ff */
[----:B--2---:R-:W-:-:S04]  /*01d0*/  @!P0 FSETP.GEU.AND P1, PT, R3, RZ, PT ;  /* 0x000000ff0300820b */ /* 0x004fc80003f2e000 */
[----:B------:R-:W-:Y:S01]  /*01e0*/  @!P0 FSEL R7, R3, +INF , !P1 ;  /* 0x7f80000003078808 */ /* 0x000fe20004800000 */
[----:B------:R-:W-:Y:S01]  /*01f0*/  IMAD R3, R9, R10, RZ ;  /* 0x0000000a09037224 */ /* 0x000fe200078e02ff */
[----:B------:R-:W-:Y:S02]  /*0200*/  @!P0 SEL R6, R0, 0xffffffff, !P1 ;  /* 0xffffffff00068807 */ /* 0x000fe40004800000 */
[----:B------:R-:W-:Y:S02]  /*0210*/  @!P0 SEL R2, R5, 0xffffffff, !P1 ;  /* 0xffffffff05028807 */ /* 0x000fe40004800000 */
[----:B------:R-:W-:Y:S02]  /*0220*/  ISETP.GE.U32.AND P0, PT, R3, 0x2, PT ;  /* 0x000000020300780c */ /* 0x000fe40003f06070 */
[C---:B------:R-:W-:Y:S02]  /*0230*/  LEA R0, R4.reuse, UR5, 0x2 ;  /* 0x0000000504007c11 */ /* 0x040fe4000f8e10ff */
[----:B------:R-:W-:-:S03]  /*0240*/  LEA R5, R4, UR7, 0x2 ;  /* 0x0000000704057c11 */ /* 0x000fc6000f8e10ff */
[----:B------:R0:W-:Y:S04]  /*0250*/  STS [R0], R7 ;  /* 0x0000000700007388 */ /* 0x0001e80000000800 */
[----:B------:R0:W-:Y:S04]  /*0260*/  STS [R5], R6 ;  /* 0x0000000605007388 */ /* 0x0001e80000000800 */
[----:B------:R0:W-:Y:S01]  /*0270*/  STS [R8], R2 ;  /* 0x0000000208007388 */ /* 0x0001e20000000800 */
[----:B------:R-:W-:Y:S06]  /*0280*/  BAR.SYNC.DEFER_BLOCKING 0x0 ;  /* 0x0000000000007b1d */ /* 0x000fec0000010000 */
[----:B------:R-:W-:Y:S05]  /*0290*/  @!P0 BRA `(.L_x_18) ;  /* 0x0000000000508947 */ /* 0x000fea0003800000 */
.L_x_21:
[--C-:B------:R-:W-:Y:S01]  /*02a0*/  IMAD.MOV.U32 R9, RZ, RZ, R3.reuse ;  /* 0x000000ffff097224 */ /* 0x100fe200078e0003 */
[----:B------:R-:W-:Y:S01]  /*02b0*/  SHF.R.U32.HI R3, RZ, 0x1, R3 ;  /* 0x00000001ff037819 */ /* 0x000fe20000011603 */
[----:B------:R-:W-:Y:S03]  /*02c0*/  BSSY.RECONVERGENT B0, `(.L_x_19) ;  /* 0x000000e000007945 */ /* 0x000fe60003800200 */
[----:B------:R-:W-:-:S13]  /*02d0*/  ISETP.GE.U32.AND P0, PT, R4, R3, PT ;  /* 0x000000030400720c */ /* 0x000fda0003f06070 */
[----:B-1----:R-:W-:Y:S05]  /*02e0*/  @P0 BRA `(.L_x_20) ;  /* 0x00000000002c0947 */ /* 0x002fea0003800000 */
[----:B0-----:R-:W-:Y:S01]  /*02f0*/  IMAD R2, R3, 0x4, R0 ;  /* 0x0000000403027824 */ /* 0x001fe200078e0200 */
[----:B------:R-:W-:Y:S04]  /*0300*/  LDS R6, [R0] ;  /* 0x0000000000067984 */ /* 0x000fe80000000800 */
[----:B------:R-:W0:Y:S02]  /*0310*/  LDS R11, [R2] ;  /* 0x00000000020b7984 */ /* 0x000e240000000800 */
[----:B0-----:R-:W-:-:S13]  /*0320*/  FSETP.GEU.AND P0, PT, R11, R6, PT ;  /* 0x000000060b00720b */ /* 0x001fda0003f0e000 */
[C---:B------:R-:W-:Y:S01]  /*0330*/  @!P0 IMAD R6, R3.reuse, 0x4, R5 ;  /* 0x0000000403068824 */ /* 0x040fe200078e0205 */
[----:B------:R-:W-:Y:S01]  /*0340*/  @!P0 STS [R0], R11 ;  /* 0x0000000b00008388 */ /* 0x000fe20000000800 */
[----:B------:R-:W-:-:S04]  /*0350*/  @!P0 IMAD R7, R3, 0x4, R8 ;  /* 0x0000000403078824 */ /* 0x000fc800078e0208 */
[----:B------:R-:W0:Y:S04]  /*0360*/  @!P0 LDS R6, [R6] ;  /* 0x0000000006068984 */ /* 0x000e280000000800 */
[----:B0-----:R-:W-:Y:S04]  /*0370*/  @!P0 STS [R5], R6 ;  /* 0x0000000605008388 */ /* 0x001fe80000000800 */
[----:B------:R-:W0:Y:S04]  /*0380*/  @!P0 LDS R7, [R7] ;  /* 0x0000000007078984 */ /* 0x000e280000000800 */
[----:B0-----:R1:W-:Y:S02]  /*0390*/  @!P0 STS [R8], R7 ;  /* 0x0000000708008388 */ /* 0x0013e40000000800 */
.L_x_20:
[----:B------:R-:W-:Y:S05]  /*03a0*/  BSYNC.RECONVERGENT B0 ;  /* 0x0000000000007941 */ /* 0x000fea0003800200 */
.L_x_19:
[----:B------:R-:W-:Y:S01]  /*03b0*/  BAR.SYNC.DEFER_BLOCKING 0x0 ;  /* 0x0000000000007b1d */ /* 0x000fe20000010000 */
[----:B------:R-:W-:-:S13]  /*03c0*/  ISETP.GT.U32.AND P0, PT, R9, 0x3, PT ;  /* 0x000000030900780c */ /* 0x000fda0003f04070 */
[----:B------:R-:W-:Y:S05]  /*03d0*/  @P0 BRA `(.L_x_21) ;  /* 0xfffffffc00b00947 */ /* 0x000fea000383ffff */
.L_x_18:
[----:B------:R-:W-:-:S13]  /*03e0*/  ISETP.NE.AND P0, PT, R4, RZ, PT ;  /* 0x000000ff0400720c */ /* 0x000fda0003f05270 */
[----:B------:R-:W-:Y:S05]  /*03f0*/  @P0 EXIT ;  /* 0x000000000000094d */ /* 0x000fea0003800000 */
[----:B------:R-:W2:Y:S01]  /*0400*/  S2UR UR5, SR_CgaCtaId ;  /* 0x00000000000579c3 */ /* 0x000ea20000008800 */
[----:B------:R-:W-:Y:S02]  /*0410*/  UMOV UR4, 0x400 ;  /* 0x0000040000047882 */ /* 0x000fe40000000000 */
[----:B--2---:R-:W-:-:S09]  /*0420*/  ULEA UR4, UR5, UR4, 0x18 ;  /* 0x0000000405047291 */ /* 0x004fd2000f8ec0ff */
[----:B01----:R-:W0:Y:S02]  /*0430*/  LDS R7, [UR4+0x800] ;  /* 0x00080004ff077984 */ /* 0x003e240008000800 */
[----:B0-----:R-:W-:-:S13]  /*0440*/  FSETP.NE.AND P0, PT, R7, +INF , PT ;  /* 0x7f8000000700780b */ /* 0x001fda0003f05000 */
[----:B------:R-:W-:Y:S05]  /*0450*/  @!P0 EXIT ;  /* 0x000000000000894d */ /* 0x000fea0003800000 */
[----:B------:R-:W0:Y:S01]  /*0460*/  LDC.64 R2, c[0x4][0x18] ;  /* 0x01000600ff027b82 */ /* 0x000e220000000a00 */
[----:B------:R-:W-:-:S07]  /*0470*/  IMAD.MOV.U32 R9, RZ, RZ, 0x1 ;  /* 0x00000001ff097424 */ /* 0x000fce00078e00ff */
[----:B------:R-:W1:Y:S01]  /*0480*/  LDC.64 R4, c[0x4][RZ] ;  /* 0x01000000ff047b82 */ /* 0x000e620000000a00 */
[----:B0-----:R0:W-:Y:S04]  /*0490*/  STG.E desc[UR8][R2.64], R9 ;  /* 0x0000000902007986 */ /* 0x0011e8000c101908 */
[----:B-1----:R0:W5:Y:S01]  /*04a0*/  LDG.E R6, desc[UR8][R4.64] ;  /* 0x0000000804067981 */ /* 0x002162000c1e1900 */
[----:B------:R-:W-:Y:S01]  /*04b0*/  BSSY B0, `(.L_x_22) ;  /* 0x0000009000007945 */ /* 0x000fe20003800000 */
.L_x_24:
[----:B-----5:R-:W-:Y:S01]  /*04c0*/  FSETP.GE.AND P0, PT, R7, R6, PT ;  /* 0x000000060700720b */ /* 0x020fe20003f06000 */
[----:B------:R-:W-:Y:S05]  /*04d0*/  YIELD ;  /* 0x0000000000007946 */ /* 0x000fea0003800000 */
[----:B------:R-:W-:-:S07]  /*04e0*/  IMAD.MOV.U32 R0, RZ, RZ, R6 ;  /* 0x000000ffff007224 */ /* 0x000fce00078e0006 */
[----:B------:R-:W-:Y:S05]  /*04f0*/  @P0 BRA `(.L_x_23) ;  /* 0x0000000000100947 */ /* 0x000fea0003800000 */
[----:B0-----:R-:W2:Y:S02]  /*0500*/  ATOMG.E.CAS.STRONG.GPU PT, R3, [R4], R6, R7 ;  /* 0x00000006040373a9 */ /* 0x001ea400001ee107 */
[----:B--2---:R-:W-:Y:S01]  /*0510*/  ISETP.NE.AND P0, PT, R6, R3, PT ;  /* 0x000000030600720c */ /* 0x004fe20003f05270 */
[----:B------:R-:W-:-:S12]  /*0520*/  IMAD.MOV.U32 R6, RZ, RZ, R3 ;  /* 0x000000ffff067224 */ /* 0x000fd800078e0003 */
[----:B------:R-:W-:Y:S05]  /*0530*/  @P0 BRA `(.L_x_24) ;  /* 0xfffffffc00e00947 */ /* 0x000fea000383ffff */
.L_x_23:
[----:B------:R-:W-:Y:S05]  /*0540*/  BSYNC B0 ;  /* 0x0000000000007941 */ /* 0x000fea0003800000 */
.L_x_22:
[----:B------:R-:W-:-:S13]  /*0550*/  FSETP.GEU.AND P0, PT, R7, R0, PT ;  /* 0x000000000700720b */ /* 0x000fda0003f0e000 */
[----:B------:R-:W-:Y:S05]  /*0560*/  @P0 EXIT ;  /* 0x000000000000094d */ /* 0x000fea0003800000 */
[----:B------:R-:W1:Y:S01]  /*0570*/  S2UR UR5, SR_CgaCtaId ;  /* 0x00000000000579c3 */ /* 0x000e620000008800 */
[----:B------:R-:W-:-:S07]  /*0580*/  UMOV UR4, 0x400 ;  /* 0x0000040000047882 */ /* 0x000fce0000000000 */
[----:B0-----:R-:W0:Y:S08]  /*0590*/  LDC.64 R2, c[0x0][0x390] ;  /* 0x0000e400ff027b82 */ /* 0x001e300000000a00 */
[----:B------:R-:W2:Y:S01]  /*05a0*/  LDC.64 R4, c[0x0][0x398] ;  /* 0x0000e600ff047b82 */ /* 0x000ea20000000a00 */
[----:B-1----:R-:W-:-:S09]  /*05b0*/  ULEA UR4, UR5, UR4, 0x18 ;  /* 0x0000000405047291 */ /* 0x002fd2000f8ec0ff */
[----:B------:R-:W0:Y:S04]  /*05c0*/  LDS R7, [UR4] ;  /* 0x00000004ff077984 */ /* 0x000e280008000800 */
[----:B------:R-:W2:Y:S04]  /*05d0*/  LDS R9, [UR4+0x400] ;  /* 0x00040004ff097984 */ /* 0x000ea80008000800 */
[----:B0-----:R-:W-:Y:S04]  /*05e0*/  STG.E desc[UR8][R2.64], R7 ;  /* 0x0000000702007986 */ /* 0x001fe8000c101908 */
[----:B--2---:R-:W-:Y:S01]  /*05f0*/  STG.E desc[UR8][R4.64], R9 ;  /* 0x0000000904007986 */ /* 0x004fe2000c101908 */
[----:B------:R-:W-:Y:S05]  /*0600*/  EXIT ;  /* 0x000000000000794d */ /* 0x000fea0003800000 */
.L_x_25:
        /* <DEDUP_REMOVED lines=15> */
.L_x_50:


//--------------------- .text._Z11init_minvalv    --------------------------
	.section	.text._Z11init_minvalv,"ax",@progbits
	.align	128
        .global         _Z11init_minvalv
        .type           _Z11init_minvalv,@function
        .size           _Z11init_minvalv,(.L_x_51 - _Z11init_minvalv)
        .other          _Z11init_minvalv,@"STO_CUDA_ENTRY STV_DEFAULT"
_Z11init_minvalv:
.text._Z11init_minvalv:
[----:B------:R-:W-:Y:S08]  /*0000*/  LDC R1, c[0x0][0x37c] ;  /* 0x0000df00ff017b82 */ /* 0x000ff00000000800 */
[----:B------:R-:W0:Y:S01]  /*0010*/  LDC.64 R2, c[0x4][RZ] ;  /* 0x01000000ff027b82 */ /* 0x000e220000000a00 */
[----:B------:R-:W0:Y:S01]  /*0020*/  LDCU.64 UR4, c[0x0][0x358] ;  /* 0x00006b00ff0477ac */ /* 0x000e220008000a00 */
[----:B------:R-:W-:-:S05]  /*0030*/  MOV R5, 0x7f800000 ;  /* 0x7f80000000057802 */ /* 0x000fca0000000f00 */
[----:B0-----:R-:W-:Y:S01]  /*0040*/  STG.E desc[UR4][R2.64], R5 ;  /* 0x0000000502007986 */ /* 0x001fe2000c101904 */
[----:B------:R-:W-:Y:S05]  /*0050*/  EXIT ;  /* 0x000000000000794d */ /* 0x000fea0003800000 */
.L_x_26:
        /* <DEDUP_REMOVED lines=10> */
.L_x_51:


//--------------------- .text._Z13find_negativePKfiPiS1_ --------------------------
	.section	.text._Z13find_negativePKfiPiS1_,"ax",@progbits
	.align	128
        .global         _Z13find_negativePKfiPiS1_
        .type           _Z13find_negativePKfiPiS1_,@function
        .size           _Z13find_negativePKfiPiS1_,(.L_x_52 - _Z13find_negativePKfiPiS1_)
        .other          _Z13find_negativePKfiPiS1_,@"STO_CUDA_ENTRY STV_DEFAULT"
_Z13find_negativePKfiPiS1_:
.text._Z13find_negativePKfiPiS1_:
        /* <DEDUP_REMOVED lines=18> */
[----:B--2---:R-:W-:-:S13]  /*0120*/  FSETP.GEU.AND P0, PT, R2, RZ, PT ;  /* 0x000000ff0200720b */ /* 0x004fda0003f0e000 */
[----:B------:R-:W-:Y:S05]  /*0130*/  @P0 EXIT ;  /* 0x000000000000094d */ /* 0x000fea0003800000 */
[----:B------:R-:W0:Y:S01]  /*0140*/  LDC.64 R2, c[0x4][0x18] ;  /* 0x01000600ff027b82 */ /* 0x000e220000000a00 */
[----:B------:R-:W-:-:S07]  /*0150*/  HFMA2 R11, -RZ, RZ, 0, 5.9604644775390625e-08 ;  /* 0x00000001ff0b7431 */ /* 0x000fce00000001ff */
[----:B------:R-:W1:Y:S08]  /*0160*/  LDC.64 R4, c[0x0][0x390] ;  /* 0x0000e400ff047b82 */ /* 0x000e700000000a00 */
[----:B------:R-:W2:Y:S01]  /*0170*/  LDC.64 R6, c[0x0][0x398] ;  /* 0x0000e600ff067b82 */ /* 0x000ea20000000a00 */
[----:B0-----:R-:W-:Y:S04]  /*0180*/  STG.E desc[UR4][R2.64], R11 ;  /* 0x0000000b02007986 */ /* 0x001fe8000c101904 */
[----:B-1----:R-:W-:Y:S04]  /*0190*/  STG.E desc[UR4][R4.64], R9 ;  /* 0x0000000904007986 */ /* 0x002fe8000c101904 */
[----:B--2---:R-:W-:Y:S01]  /*01a0*/  STG.E desc[UR4][R6.64], R0 ;  /* 0x0000000006007986 */ /* 0x004fe2000c101904 */
[----:B------:R-:W-:Y:S05]  /*01b0*/  EXIT ;  /* 0x000000000000794d */ /* 0x000fea0003800000 */
.L_x_27:
        /* <DEDUP_REMOVED lines=12> */
.L_x_52:


//--------------------- .text._Z12update_dualsPiS_PfS0_i --------------------------
	.section	.text._Z12update_dualsPiS_PfS0_i,"ax",@progbits
	.align	128
        .global         _Z12update_dualsPiS_PfS0_i
        .type           _Z12update_dualsPiS_PfS0_i,@function
        .size           _Z12update_dualsPiS_PfS0_i,(.L_x_53 - _Z12update_dualsPiS_PfS0_i)
        .other          _Z12update_dualsPiS_PfS0_i,@"STO_CUDA_ENTRY STV_DEFAULT"
_Z12update_dualsPiS_PfS0_i:
.text._Z12update_dualsPiS_PfS0_i:
[----:B------:R-:W-:Y:S01]  /*0000*/  LDC R1, c[0x0][0x37c] ;  /* 0x0000df00ff017b82 */ /* 0x000fe20000000800 */
[----:B------:R-:W0:Y:S07]  /*0010*/  S2R R0, SR_TID.X ;  /* 0x0000000000007919 */ /* 0x000e2e0000002100 */
[----:B------:R-:W0:Y:S01]  /*0020*/  S2UR UR4, SR_CTAID.X ;  /* 0x00000000000479c3 */ /* 0x000e220000002500 */
[----:B------:R-:W1:Y:S07]  /*0030*/  LDCU UR6, c[0x0][0x3a0] ;  /* 0x00007400ff0677ac */ /* 0x000e6e0008000800 */
[----:B------:R-:W0:Y:S02]  /*0040*/  LDC R11, c[0x0][0x360] ;  /* 0x0000d800ff0b7b82 */ /* 0x000e240000000800 */
[----:B0-----:R-:W-:-:S05]  /*0050*/  IMAD R11, R11, UR4, R0 ;  /* 0x000000040b0b7c24 */ /* 0x001fca000f8e0200 */
[----:B-1----:R-:W-:-:S13]  /*0060*/  ISETP.GE.AND P0, PT, R11, UR6, PT ;  /* 0x000000060b007c0c */ /* 0x002fda000bf06270 */
[----:B------:R-:W-:Y:S05]  /*0070*/  @P0 EXIT ;  /* 0x000000000000094d */ /* 0x000fea0003800000 */
[----:B------:R-:W0:Y:S01]  /*0080*/  LDC.64 R2, c[0x0][0x380] ;  /* 0x0000e000ff027b82 */ /* 0x000e220000000a00 */
[----:B------:R-:W1:Y:S07]  /*0090*/  LDCU.64 UR4, c[0x0][0x358] ;  /* 0x00006b00ff0477ac */ /* 0x000e6e0008000a00 */
[----:B------:R-:W2:Y:S01]  /*00a0*/  LDC.64 R8, c[0x0][0x388] ;  /* 0x0000e200ff087b82 */ /* 0x000ea20000000a00 */
[----:B0-----:R-:W-:-:S06]  /*00b0*/  IMAD.WIDE R2, R11, 0x4, R2 ;  /* 0x000000040b027825 */ /* 0x001fcc00078e0202 */
[----:B-1----:R-:W3:Y:S02]  /*00c0*/  LDG.E R2, desc[UR4][R2.64] ;  /* 0x0000000402027981 */ /* 0x002ee4000c1e1900 */
[----:B---3--:R-:W-:-:S13]  /*00d0*/  ISETP.NE.AND P0, PT, R2, UR6, PT ;  /* 0x0000000602007c0c */ /* 0x008fda000bf05270 */
[----:B------:R-:W0:Y:S08]  /*00e0*/  @P0 LDC.64 R6, c[0x0][0x390] ;  /* 0x0000e400ff060b82 */ /* 0x000e300000000a00 */
[----:B------:R-:W1:Y:S01]  /*00f0*/  @P0 LDC.64 R4, c[0x4][0x10] ;  /* 0x01000400ff040b82 */ /* 0x000e620000000a00 */
[----:B0-----:R-:W-:-:S05]  /*0100*/  @P0 IMAD.WIDE R6, R11, 0x4, R6 ;  /* 0x000000040b060825 */ /* 0x001fca00078e0206 */
[----:B------:R-:W3:Y:S04]  /*0110*/  @P0 LDG.E R13, desc[UR4][R6.64] ;  /* 0x00000004060d0981 */ /* 0x000ee8000c1e1900 */
[----:B-1----:R-:W3:Y:S01]  /*0120*/  @P0 LDG.E R4, desc[UR4][R4.64] ;  /* 0x0000000404040981 */ /* 0x002ee2000c1e1900 */
[----:B--2---:R-:W-:-:S04]  /*0130*/  IMAD.WIDE R8, R11, 0x4, R8 ;  /* 0x000000040b087825 */ /* 0x004fc800078e0208 */
[----:B---3--:R-:W-:-:S05]  /*0140*/  @P0 FADD R13, R4, R13 ;  /* 0x0000000d040d0221 */ /* 0x008fca0000000000 */
[----:B------:R0:W-:Y:S04]  /*0150*/  @P0 STG.E desc[UR4][R6.64], R13 ;  /* 0x0000000d06000986 */ /* 0x0001e8000c101904 */
[----:B------:R-:W2:Y:S02]  /*0160*/  LDG.E R8, desc[UR4][R8.64] ;  /* 0x0000000408087981 */ /* 0x000ea4000c1e1900 */
[----:B--2---:R-:W-:-:S13]  /*0170*/  ISETP.NE.AND P0, PT, R8, UR6, PT ;  /* 0x0000000608007c0c */ /* 0x004fda000bf05270 */
[----:B0-----:R-:W-:Y:S05]  /*0180*/  @!P0 EXIT ;  /* 0x000000000000894d */ /* 0x001fea0003800000 */
[----:B------:R-:W0:Y:S08]  /*0190*/  LDC.64 R2, c[0x0][0x398] ;  /* 0x0000e600ff027b82 */ /* 0x000e300000000a00 */
[----:B------:R-:W1:Y:S01]  /*01a0*/  LDC.64 R4, c[0x4][0x10] ;  /* 0x01000400ff047b82 */ /* 0x000e620000000a00 */
[----:B0-----:R-:W-:-:S05]  /*01b0*/  IMAD.WIDE R2, R11, 0x4, R2 ;  /* 0x000000040b027825 */ /* 0x001fca00078e0202 */
[----:B------:R-:W2:Y:S04]  /*01c0*/  LDG.E R7, desc[UR4][R2.64] ;  /* 0x0000000402077981 */ /* 0x000ea8000c1e1900 */
[----:B-1----:R-:W2:Y:S02]  /*01d0*/  LDG.E R4, desc[UR4][R4.64] ;  /* 0x0000000404047981 */ /* 0x002ea4000c1e1900 */
[----:B--2---:R-:W-:-:S05]  /*01e0*/  FADD R7, -R4, R7 ;  /* 0x0000000704077221 */ /* 0x004fca0000000100 */
[----:B------:R-:W-:Y:S01]  /*01f0*/  STG.E desc[UR4][R2.64], R7 ;  /* 0x0000000702007986 */ /* 0x000fe2000c101904 */
[----:B------:R-:W-:Y:S05]  /*0200*/  EXIT ;  /* 0x000000000000794d */ /* 0x000fea0003800000 */
.L_x_28:
        /* <DEDUP_REMOVED lines=15> */
.L_x_53:


//--------------------- .text._Z15set_array_valuePiii --------------------------
	.section	.text._Z15set_array_valuePiii,"ax",@progbits
	.align	128
        .global         _Z15set_array_valuePiii
        .type           _Z15set_array_valuePiii,@function
        .size           _Z15set_array_valuePiii,(.L_x_54 - _Z15set_array_valuePiii)
        .other          _Z15set_array_valuePiii,@"STO_CUDA_ENTRY STV_DEFAULT"
_Z15set_array_valuePiii:
.text._Z15set_array_valuePiii:
        /* <DEDUP_REMOVED lines=10> */
[----:B------:R-:W1:Y:S01]  /*00a0*/  LDC R7, c[0x0][0x388] ;  /* 0x0000e200ff077b82 */ /* 0x000e620000000800 */
[----:B0-----:R-:W-:-:S05]  /*00b0*/  IMAD.WIDE R2, R5, 0x4, R2 ;  /* 0x0000000405027825 */ /* 0x001fca00078e0202 */
[----:B-1----:R-:W-:Y:S01]  /*00c0*/  STG.E desc[UR4][R2.64], R7 ;  /* 0x0000000702007986 */ /* 0x002fe2000c101904 */
[----:B------:R-:W-:Y:S05]  /*00d0*/  EXIT ;  /* 0x000000000000794d */ /* 0x000fea0003800000 */
.L_x_29:
        /* <DEDUP_REMOVED lines=10> */
.L_x_54:


//--------------------- .text._Z16solve_1bc_kerneliPKiPiS1_PKfS1_S1_ --------------------------
	.section	.text._Z16solve_1bc_kerneliPKiPiS1_PKfS1_S1_,"ax",@progbits
	.align	128
        .global         _Z16solve_1bc_kerneliPKiPiS1_PKfS1_S1_
        .type           _Z16solve_1bc_kerneliPKiPiS1_PKfS1_S1_,@function
        .size           _Z16solve_1bc_kerneliPKiPiS1_PKfS1_S1_,(.L_x_55 - _Z16solve_1bc_kerneliPKiPiS1_PKfS1_S1_)
        .other          _Z16solve_1bc_kerneliPKiPiS1_PKfS1_S1_,@"STO_CUDA_ENTRY STV_DEFAULT"
_Z16solve_1bc_kerneliPKiPiS1_PKfS1_S1_:
.text._Z16solve_1bc_kerneliPKiPiS1_PKfS1_S1_:
        /* <DEDUP_REMOVED lines=14> */
[----:B------:R-:W1:Y:S07]  /*00e0*/  LDCU.64 UR4, c[0x0][0x358] ;  /* 0x00006b00ff0477ac */ /* 0x000e6e0008000a00 */
[----:B------:R-:W2:Y:S01]  /*00f0*/  LDC.64 R6, c[0x0][0x3a8] ;  /* 0x0000ea00ff067b82 */ /* 0x000ea20000000a00 */
[----:B0-----:R-:W-:-:S05]  /*0100*/  IMAD.WIDE R4, R3, 0x4, R4 ;  /* 0x0000000403047825 */ /* 0x001fca00078e0204 */
[----:B-1----:R-:W3:Y:S02]  /*0110*/  LDG.E R2, desc[UR4][R4.64] ;  /* 0x0000000404027981 */ /* 0x002ee4000c1e1900 */
[----:B------:R-:W0:Y:S01]  /*0120*/  LDC.64 R10, c[0x0][0x390] ;  /* 0x0000e400ff0a7b82 */ /* 0x000e220000000a00 */
[----:B------:R-:W-:Y:S01]  /*0130*/  BSSY.RECONVERGENT B0, `(.L_x_30) ;  /* 0x0000010000007945 */ /* 0x000fe20003800200 */
[----:B--2---:R-:W-:Y:S01]  /*0140*/  IMAD.WIDE.U32 R6, R0, 0x4, R6 ;  /* 0x0000000400067825 */ /* 0x004fe200078e0006 */
[----:B---3--:R-:W-:-:S13]  /*0150*/  ISETP.NE.AND P0, PT, R2, UR6, PT ;  /* 0x0000000602007c0c */ /* 0x008fda000bf05270 */
[----:B0-----:R-:W-:Y:S05]  /*0160*/  @!P0 BRA `(.L_x_31) ;  /* 0x0000000000308947 */ /* 0x001fea0003800000 */
[----:B------:R-:W0:Y:S01]  /*0170*/  LDC.64 R8, c[0x0][0x388] ;  /* 0x0000e200ff087b82 */ /* 0x000e220000000a00 */
[----:B------:R-:W-:-:S04]  /*0180*/  IMAD R13, R3, UR6, R0 ;  /* 0x00000006030d7c24 */ /* 0x000fc8000f8e0200 */
[----:B0-----:R-:W-:-:S06]  /*0190*/  IMAD.WIDE R8, R13, 0x4, R8 ;  /* 0x000000040d087825 */ /* 0x001fcc00078e0208 */
[----:B------:R-:W2:Y:S02]  /*01a0*/  LDG.E R8, desc[UR4][R8.64] ;  /* 0x0000000408087981 */ /* 0x000ea4000c1e1900 */
[----:B--2---:R-:W-:-:S13]  /*01b0*/  ISETP.NE.AND P0, PT, R8, 0x1, PT ;  /* 0x000000010800780c */ /* 0x004fda0003f05270 */
[----:B------:R-:W-:Y:S05]  /*01c0*/  @P0 BRA `(.L_x_31) ;  /* 0x0000000000180947 */ /* 0x000fea0003800000 */
[----:B------:R-:W0:Y:S02]  /*01d0*/  LDC R2, c[0x0][0x380] ;  /* 0x0000e000ff027b82 */ /* 0x000e240000000800 */
[----:B0-----:R-:W2:Y:S02]  /*01e0*/  ATOMG.E.CAS.STRONG.GPU PT, R2, [R6], R2, R3 ;  /* 0x00000002060273a9 */ /* 0x001ea400001ee103 */
[----:B--2---:R-:W-:-:S13]  /*01f0*/  ISETP.NE.AND P0, PT, R2, UR6, PT ;  /* 0x0000000602007c0c */ /* 0x004fda000bf05270 */
[----:B------:R-:W0:Y:S01]  /*0200*/  @!P0 LDC.64 R8, c[0x4][0x8] ;  /* 0x01000200ff088b82 */ /* 0x000e220000000a00 */
[----:B------:R-:W-:-:S05]  /*0210*/  @!P0 IMAD.MOV.U32 R13, RZ, RZ, 0x1 ;  /* 0x00000001ff0d8424 */ /* 0x000fca00078e00ff */
[----:B0-----:R0:W-:Y:S02]  /*0220*/  @!P0 STG.E desc[UR4][R8.64], R13 ;  /* 0x0000000d08008986 */ /* 0x0011e4000c101904 */
.L_x_31:
[----:B------:R-:W-:Y:S05]  /*0230*/  BSYNC.RECONVERGENT B0 ;  /* 0x0000000000007941 */ /* 0x000fea0003800200 */
.L_x_30:
[----:B------:R-:W2:Y:S02]  /*0240*/  LDG.E R11, desc[UR4][R10.64] ;  /* 0x000000040a0b7981 */ /* 0x000ea4000c1e1900 */
[----:B--2---:R-:W-:-:S13]  /*0250*/  ISETP.NE.AND P0, PT, R0, R11, PT ;  /* 0x0000000b0000720c */ /* 0x004fda0003f05270 */
[----:B------:R-:W-:Y:S05]  /*0260*/  @!P0 EXIT ;  /* 0x000000000000894d */ /* 0x000fea0003800000 */
[----:B------:R-:W2:Y:S02]  /*0270*/  LDG.E R6, desc[UR4][R6.64] ;  /* 0x0000000406067981 */ /* 0x000ea4000c1e1900 */
[----:B--2---:R-:W-:-:S13]  /*0280*/  ISETP.NE.AND P0, PT, R6, UR6, PT ;  /* 0x0000000606007c0c */ /* 0x004fda000bf05270 */
[----:B------:R-:W-:Y:S05]  /*0290*/  @!P0 EXIT ;  /* 0x000000000000894d */ /* 0x000fea0003800000 */
[----:B------:R-:W2:Y:S02]  /*02a0*/  LDG.E R2, desc[UR4][R4.64] ;  /* 0x0000000404027981 */ /* 0x000ea4000c1e1900 */
[----:B--2---:R-:W-:-:S13]  /*02b0*/  ISETP.NE.AND P0, PT, R2, UR6, PT ;  /* 0x0000000602007c0c */ /* 0x004fda000bf05270 */
[----:B------:R-:W-:Y:S05]  /*02c0*/  @P0 EXIT ;  /* 0x000000000000094d */ /* 0x000fea0003800000 */
[----:B------:R-:W1:Y:S01]  /*02d0*/  LDC.64 R6, c[0x0][0x3a0] ;  /* 0x0000e800ff067b82 */ /* 0x000e620000000a00 */
[----:B------:R-:W-:-:S04]  /*02e0*/  IMAD R3, R3, UR6, R0 ;  /* 0x0000000603037c24 */ /* 0x000fc8000f8e0200 */
[----:B-1----:R-:W-:-:S06]  /*02f0*/  IMAD.WIDE R2, R3, 0x4, R6 ;  /* 0x0000000403027825 */ /* 0x002fcc00078e0206 */
[----:B------:R-:W2:Y:S02]  /*0300*/  LDG.E R2, desc[UR4][R2.64] ;  /* 0x0000000402027981 */ /* 0x000ea4000c1e1900 */
[----:B--2---:R-:W-:-:S13]  /*0310*/  FSETP.NEU.AND P0, PT, R2, RZ, PT ;  /* 0x000000ff0200720b */ /* 0x004fda0003f0d000 */
[----:B------:R-:W-:Y:S05]  /*0320*/  @P0 EXIT ;  /* 0x000000000000094d */ /* 0x000fea0003800000 */
[----:B------:R-:W2:Y:S02]  /*0330*/  ATOMG.E.MIN.S32.STRONG.GPU PT, R5, desc[UR4][R4.64], R0 ;  /* 0x80000000040579a8 */ /* 0x000ea400089ef304 */
[----:B--2---:R-:W-:-:S13]  /*0340*/  ISETP.GT.AND P0, PT, R5, R0, PT ;  /* 0x000000000500720c */ /* 0x004fda0003f04270 */
[----:B------:R-:W-:Y:S05]  /*0350*/  @!P0 EXIT ;  /* 0x000000000000894d */ /* 0x000fea0003800000 */
[----:B------:R-:W1:Y:S01]  /*0360*/  LDC.64 R2, c[0x4][0x8] ;  /* 0x01000200ff027b82 */ /* 0x000e620000000a00 */
[----:B------:R-:W-:-:S05]  /*0370*/  IMAD.MOV.U32 R5, RZ, RZ, 0x1 ;  /* 0x00000001ff057424 */ /* 0x000fca00078e00ff */
[----:B-1----:R-:W-:Y:S01]  /*0380*/  STG.E desc[UR4][R2.64], R5 ;  /* 0x0000000502007986 */ /* 0x002fe2000c101904 */
[----:B------:R-:W-:Y:S05]  /*0390*/  EXIT ;  /* 0x000000000000794d */ /* 0x000fea0003800000 */
.L_x_32:
        /* <DEDUP_REMOVED lines=14> */
.L_x_55:


//--------------------- .text._Z11find_argminPKfPiPfi --------------------------
	.section	.text._Z11find_argminPKfPiPfi,"ax",@progbits
	.align	128
        .global         _Z11find_argminPKfPiPfi
        .type           _Z11find_argminPKfPiPfi,@function
        .size           _Z11find_argminPKfPiPfi,(.L_x_56 - _Z11find_argminPKfPiPfi)
        .other          _Z11find_argminPKfPiPfi,@"STO_CUDA_ENTRY STV_DEFAULT"
_Z11find_argminPKfPiPfi:
.text._Z11find_argminPKfPiPfi:
[----:B------:R-:W-:Y:S01]  /*0000*/  LDC R1, c[0x0][0x37c] ;  /* 0x0000df00ff017b82 */ /* 0x000fe20000000800 */
[----:B------:R-:W0:Y:S01]  /*0010*/  S2R R9, SR_TID.X ;  /* 0x0000000000097919 */ /* 0x000e220000002100 */
[----:B------:R-:W1:Y:S01]  /*0020*/  LDCU UR4, c[0x0][0x398] ;  /* 0x00007300ff0477ac */ /* 0x000e620008000800 */
[----:B------:R-:W-:Y:S01]  /*0030*/  IMAD.MOV.U32 R4, RZ, RZ, 0x7f7fffff ;  /* 0x7f7fffffff047424 */ /* 0x000fe200078e00ff */
[----:B------:R-:W0:Y:S01]  /*0040*/  S2R R11, SR_CTAID.X ;  /* 0x00000000000b7919 */ /* 0x000e220000002500 */
[----:B------:R-:W0:Y:S01]  /*0050*/  LDCU UR7, c[0x0][0x360] ;  /* 0x00006c00ff0777ac */ /* 0x000e220008000800 */
[----:B------:R-:W2:Y:S01]  /*0060*/  LDCU.64 UR8, c[0x0][0x358] ;  /* 0x00006b00ff0877ac */ /* 0x000ea20008000a00 */
[----:B-1----:R-:W-:Y:S01]  /*0070*/  UIMAD UR4, UR4, UR4, URZ ;  /* 0x00000004040472a4 */ /* 0x002fe2000f8e02ff */
[----:B0-----:R-:W-:-:S05]  /*0080*/  IMAD R5, R11, UR7, R9 ;  /* 0x000000070b057c24 */ /* 0x001fca000f8e0209 */
[----:B------:R-:W-:-:S13]  /*0090*/  ISETP.GE.AND P0, PT, R5, UR4, PT ;  /* 0x0000000405007c0c */ /* 0x000fda000bf06270 */
[----:B------:R-:W0:Y:S02]  /*00a0*/  @!P0 LDC.64 R2, c[0x0][0x380] ;  /* 0x0000e000ff028b82 */ /* 0x000e240000000a00 */
[----:B0-----:R-:W-:-:S05]  /*00b0*/  @!P0 IMAD.WIDE R2, R5, 0x4, R2 ;  /* 0x0000000405028825 */ /* 0x001fca00078e0202 */
[----:B--2---:R-:W2:Y:S01]  /*00c0*/  @!P0 LDG.E R4, desc[UR8][R2.64] ;  /* 0x0000000802048981 */ /* 0x004ea2000c1e1900 */
[----:B------:R-:W0:Y:S01]  /*00d0*/  S2UR UR6, SR_CgaCtaId ;  /* 0x00000000000679c3 */ /* 0x000e220000008800 */
[----:B------:R-:W-:Y:S01]  /*00e0*/  UMOV UR4, 0x400 ;  /* 0x0000040000047882 */ /* 0x000fe20000000000 */
[----:B------:R-:W-:Y:S01]  /*00f0*/  IMAD.U32 R0, RZ, RZ, UR7 ;  /* 0x00000007ff007e24 */ /* 0x000fe2000f8e00ff */
[----:B------:R-:W-:-:S04]  /*0100*/  UIADD3 UR5, UPT, UPT, UR4, 0x400, URZ ;  /* 0x0000040004057890 */ /* 0x000fc8000fffe0ff */
[----:B------:R-:W-:Y:S01]  /*0110*/  ISETP.GE.U32.AND P0, PT, R0, 0x2, PT ;  /* 0x000000020000780c */ /* 0x000fe20003f06070 */
[----:B0-----:R-:W-:Y:S02]  /*0120*/  ULEA UR4, UR6, UR4, 0x18 ;  /* 0x0000000406047291 */ /* 0x001fe4000f8ec0ff */
[----:B------:R-:W-:-:S04]  /*0130*/  ULEA UR5, UR6, UR5, 0x18 ;  /* 0x0000000506057291 */ /* 0x000fc8000f8ec0ff */
[C---:B------:R-:W-:Y:S02]  /*0140*/  LEA R7, R9.reuse, UR4, 0x2 ;  /* 0x0000000409077c11 */ /* 0x040fe4000f8e10ff */
[----:B------:R-:W-:-:S03]  /*0150*/  LEA R6, R9, UR5, 0x2 ;  /* 0x0000000509067c11 */ /* 0x000fc6000f8e10ff */
[----:B--2---:R0:W-:Y:S04]  /*0160*/  STS [R7], R4 ;  /* 0x0000000407007388 */ /* 0x0041e80000000800 */
[----:B------:R0:W-:Y:S01]  /*0170*/  STS [R6], R5 ;  /* 0x0000000506007388 */ /* 0x0001e20000000800 */
[----:B------:R-:W-:Y:S06]  /*0180*/  BAR.SYNC.DEFER_BLOCKING 0x0 ;  /* 0x0000000000007b1d */ /* 0x000fec0000010000 */
[----:B------:R-:W-:Y:S05]  /*0190*/  @!P0 BRA `(.L_x_33) ;  /* 0x0000000000448947 */ /* 0x000fea0003800000 */
.L_x_36:
[--C-:B0-----:R-:W-:Y:S01]  /*01a0*/  IMAD.MOV.U32 R4, RZ, RZ, R0.reuse ;  /* 0x000000ffff047224 */ /* 0x101fe200078e0000 */
[----:B------:R-:W-:Y:S01]  /*01b0*/  SHF.R.U32.HI R0, RZ, 0x1, R0 ;  /* 0x00000001ff007819 */ /* 0x000fe20000011600 */
[----:B------:R-:W-:Y:S03]  /*01c0*/  BSSY.RECONVERGENT B0, `(.L_x_34) ;  /* 0x000000b000007945 */ /* 0x000fe60003800200 */
[----:B------:R-:W-:-:S13]  /*01d0*/  ISETP.GE.U32.AND P0, PT, R9, R0, PT ;  /* 0x000000000900720c */ /* 0x000fda0003f06070 */
[----:B------:R-:W-:Y:S05]  /*01e0*/  @P0 BRA `(.L_x_35) ;  /* 0x0000000000200947 */ /* 0x000fea0003800000 */
[----:B------:R-:W-:Y:S01]  /*01f0*/  IMAD R2, R0, 0x4, R7 ;  /* 0x0000000400027824 */ /* 0x000fe200078e0207 */
[----:B------:R-:W-:Y:S05]  /*0200*/  LDS R3, [R7] ;  /* 0x0000000007037984 */ /* 0x000fea0000000800 */
[----:B------:R-:W0:Y:S02]  /*0210*/  LDS R2, [R2] ;  /* 0x0000000002027984 */ /* 0x000e240000000800 */
[----:B0-----:R-:W-:-:S13]  /*0220*/  FSETP.GEU.AND P0, PT, R2, R3, PT ;  /* 0x000000030200720b */ /* 0x001fda0003f0e000 */
[----:B------:R-:W-:Y:S01]  /*0230*/  @!P0 IMAD R3, R0, 0x4, R6 ;  /* 0x0000000400038824 */ /* 0x000fe200078e0206 */
[----:B------:R-:W-:Y:S05]  /*0240*/  @!P0 STS [R7], R2 ;  /* 0x0000000207008388 */ /* 0x000fea0000000800 */
[----:B------:R-:W0:Y:S04]  /*0250*/  @!P0 LDS R3, [R3] ;  /* 0x0000000003038984 */ /* 0x000e280000000800 */
[----:B0-----:R0:W-:Y:S02]  /*0260*/  @!P0 STS [R6], R3 ;  /* 0x0000000306008388 */ /* 0x0011e40000000800 */
.L_x_35:
[----:B------:R-:W-:Y:S05]  /*0270*/  BSYNC.RECONVERGENT B0 ;  /* 0x0000000000007941 */ /* 0x000fea0003800200 */
.L_x_34:
[----:B------:R-:W-:Y:S01]  /*0280*/  BAR.SYNC.DEFER_BLOCKING 0x0 ;  /* 0x0000000000007b1d */ /* 0x000fe20000010000 */
[----:B------:R-:W-:-:S13]  /*0290*/  ISETP.GT.U32.AND P0, PT, R4, 0x3, PT ;  /* 0x000000030400780c */ /* 0x000fda0003f04070 */
[----:B------:R-:W-:Y:S05]  /*02a0*/  @P0 BRA `(.L_x_36) ;  /* 0xfffffffc00bc0947 */ /* 0x000fea000383ffff */
.L_x_33:
[----:B------:R-:W-:-:S13]  /*02b0*/  ISETP.NE.AND P0, PT, R9, RZ, PT ;  /* 0x000000ff0900720c */ /* 0x000fda0003f05270 */
[----:B------:R-:W-:Y:S05]  /*02c0*/  @P0 EXIT ;  /* 0x000000000000094d */ /* 0x000fea0003800000 */
[----:B------:R-:W1:Y:S01]  /*02d0*/  S2UR UR5, SR_CgaCtaId ;  /* 0x00000000000579c3 */ /* 0x000e620000008800 */
[----:B------:R-:W-:-:S07]  /*02e0*/  UMOV UR4, 0x400 ;  /* 0x0000040000047882 */ /* 0x000fce0000000000 */
[----:B0-----:R-:W0:Y:S08]  /*02f0*/  LDC.64 R2, c[0x0][0x390] ;  /* 0x0000e400ff027b82 */ /* 0x001e300000000a00 */
[----:B------:R-:W2:Y:S01]  /*0300*/  LDC.64 R4, c[0x0][0x388] ;  /* 0x0000e200ff047b82 */ /* 0x000ea20000000a00 */
[----:B-1----:R-:W-:Y:S01]  /*0310*/  ULEA UR4, UR5, UR4, 0x18 ;  /* 0x0000000405047291 */ /* 0x002fe2000f8ec0ff */
[----:B0-----:R-:W-:-:S08]  /*0320*/  IMAD.WIDE.U32 R2, R11, 0x4, R2 ;  /* 0x000000040b027825 */ /* 0x001fd000078e0002 */
[----:B------:R-:W0:Y:S04]  /*0330*/  LDS R7, [UR4] ;  /* 0x00000004ff077984 */ /* 0x000e280008000800 */
[----:B------:R-:W1:Y:S01]  /*0340*/  LDS R9, [UR4+0x400] ;  /* 0x00040004ff097984 */ /* 0x000e620008000800 */
[----:B--2---:R-:W-:-:S03]  /*0350*/  IMAD.WIDE.U32 R4, R11, 0x4, R4 ;  /* 0x000000040b047825 */ /* 0x004fc600078e0004 */
[----:B0-----:R-:W-:Y:S04]  /*0360*/  STG.E desc[UR8][R2.64], R7 ;  /* 0x0000000702007986 */ /* 0x001fe8000c101908 */
[----:B-1----:R-:W-:Y:S01]  /*0370*/  STG.E desc[UR8][R4.64], R9 ;  /* 0x0000000904007986 */ /* 0x002fe2000c101908 */
[----:B------:R-:W-:Y:S05]  /*0380*/  EXIT ;  /* 0x000000000000794d */ /* 0x000fea0003800000 */
.L_x_37:
        /* <DEDUP_REMOVED lines=15> */
.L_x_56:


//--------------------- .text._Z9compute_BPKfS0_S0_Pfi --------------------------
	.section	.text._Z9compute_BPKfS0_S0_Pfi,"ax",@progbits
	.align	128
        .global         _Z9compute_BPKfS0_S0_Pfi
        .type           _Z9compute_BPKfS0_S0_Pfi,@function
        .size           _Z9compute_BPKfS0_S0_Pfi,(.L_x_57 - _Z9compute_BPKfS0_S0_Pfi)
        .other          _Z9compute_BPKfS0_S0_Pfi,@"STO_CUDA_ENTRY STV_DEFAULT"
_Z9compute_BPKfS0_S0_Pfi:
.text._Z9compute_BPKfS0_S0_Pfi:
        /* <DEDUP_REMOVED lines=18> */
[----:B0-----:R-:W-:-:S07]  /*0120*/  IMAD.WIDE.U32 R4, R9, 0x4, R4 ;  /* 0x0000000409047825 */ /* 0x001fce00078e0004 */
[----:B------:R-:W0:Y:S01]  /*0130*/  LDC.64 R8, c[0x0][0x398] ;  /* 0x0000e600ff087b82 */ /* 0x000e220000000a00 */
[----:B-1----:R-:W4:Y:S01]  /*0140*/  LDG.E R5, desc[UR4][R4.64] ;  /* 0x0000000404057981 */ /* 0x002f22000c1e1900 */
[----:B--2---:R-:W-:-:S06]  /*0150*/  IMAD.WIDE R2, R11, 0x4, R2 ;  /* 0x000000040b027825 */ /* 0x004fcc00078e0202 */
[----:B------:R-:W4:Y:S01]  /*0160*/  LDG.E R2, desc[UR4][R2.64] ;  /* 0x0000000402027981 */ /* 0x000f22000c1e1900 */
[----:B---3--:R-:W-:-:S06]  /*0170*/  IMAD.WIDE R6, R0, 0x4, R6 ;  /* 0x0000000400067825 */ /* 0x008fcc00078e0206 */
[----:B------:R-:W2:Y:S01]  /*0180*/  LDG.E R7, desc[UR4][R6.64] ;  /* 0x0000000406077981 */ /* 0x000ea2000c1e1900 */
[----:B0-----:R-:W-:-:S04]  /*0190*/  IMAD.WIDE R8, R11, 0x4, R8 ;  /* 0x000000040b087825 */ /* 0x001fc800078e0208 */
[----:B----4-:R-:W-:-:S04]  /*01a0*/  FADD R0, R2, -R5 ;  /* 0x8000000502007221 */ /* 0x010fc80000000000 */
[----:B--2---:R-:W-:-:S05]  /*01b0*/  FADD R11, R0, -R7 ;  /* 0x80000007000b7221 */ /* 0x004fca0000000000 */
[----:B------:R-:W-:Y:S01]  /*01c0*/  STG.E desc[UR4][R8.64], R11 ;  /* 0x0000000b08007986 */ /* 0x000fe2000c101904 */
[----:B------:R-:W-:Y:S05]  /*01d0*/  EXIT ;  /* 0x000000000000794d */ /* 0x000fea0003800000 */
.L_x_38:
        /* <DEDUP_REMOVED lines=10> */
.L_x_57:


//--------------------- .nv.shared._ZN3cub18CUB_300001_SM_10006detail11EmptyKernelIvEEvv --------------------------
	.section	.nv.shared._ZN3cub18CUB_300001_SM_10006detail11EmptyKernelIvEEvv,"aw",@nobits
	.sectionflags	@""
	.align	16
	.zero		1024


//--------------------- .nv.shared.reserved.0     --------------------------
	.section	.nv.shared.reserved.0,"aw",@nobits
	.weak		__nv_reservedSMEM_offset_0_alias
	.size		__nv_reservedSMEM_offset_0_alias, 0, 64
	.other		__nv_reservedSMEM_offset_0_alias,@"STO_CUDA_RESERVED_SHARED STV_DEFAULT"
__nv_reservedSMEM_offset_0_alias:
	.zero		0
	.zero		64


//--------------------- .nv.global                --------------------------
	.section	.nv.global,"aw",@nobits
	.align	4
.nv.global:
	.type		d_min,@object
	.size		d_min,(d_flag - d_min)
d_min:
	.zero		4
	.type		d_flag,@object
	.size		d_flag,(d_epsilon - d_flag)
d_flag:
	.zero		4
	.type		d_epsilon,@object
	.size		d_epsilon,(d_changed - d_epsilon)
d_epsilon:
	.zero		4
	.type		d_changed,@object
	.size		d_changed,(d_b_kl_neg - d_changed)
d_changed:
	.zero		4
	.type		d_b_kl_neg,@object
	.size		d_b_kl_neg,(d_found - d_b_kl_neg)
d_b_kl_neg:
	.zero		4
	.type		d_found,@object
	.size		d_found,(_ZN34_INTERNAL_c9bb59a7_4_k_cu_3a6ab9e96thrust24THRUST_300001_SM_1000_NS12placeholders2_5E - d_found)
d_found:
	.zero		4
	.type		_ZN34_INTERNAL_c9bb59a7_4_k_cu_3a6ab9e96thrust24THRUST_300001_SM_1000_NS12placeholders2_5E,@object
	.size		_ZN34_INTERNAL_c9bb59a7_4_k_cu_3a6ab9e96thrust24THRUST_300001_SM_1000_NS12placeholders2_5E,(_ZN34_INTERNAL_c9bb59a7_4_k_cu_3a6ab9e94cuda3std3__45__cpo6cbeginE - _ZN34_INTERNAL_c9bb59a7_4_k_cu_3a6ab9e96thrust24THRUST_300001_SM_1000_NS12placeholders2_5E)
_ZN34_INTERNAL_c9bb59a7_4_k_cu_3a6ab9e96thrust24THRUST_300001_SM_1000_NS12placeholders2_5E:
	.zero		1
	.type		_ZN34_INTERNAL_c9bb59a7_4_k_cu_3a6ab9e94cuda3std3__45__cpo6cbeginE,@object
	.size		_ZN34_INTERNAL_c9bb59a7_4_k_cu_3a6ab9e94cuda3std3__45__cpo6cbeginE,(_ZN34_INTERNAL_c9bb59a7_4_k_cu_3a6ab9e94cuda3std6ranges3__45__cpo6cbeginE - _ZN34_INTERNAL_c9bb59a7_4_k_cu_3a6ab9e94cuda3std3__45__cpo6cbeginE)
_ZN34_INTERNAL_c9bb59a7_4_k_cu_3a6ab9e94cuda3std3__45__cpo6cbeginE:
	.zero		1
	.type		_ZN34_INTERNAL_c9bb59a7_4_k_cu_3a6ab9e94cuda3std6ranges3__45__cpo6cbeginE,@object
	.size		_ZN34_INTERNAL_c9bb59a7_4_k_cu_3a6ab9e94cuda3std6ranges3__45__cpo6cbeginE,(_ZN34_INTERNAL_c9bb59a7_4_k_cu_3a6ab9e94cuda3std6ranges3__45__cpo4sizeE - _ZN34_INTERNAL_c9bb59a7_4_k_cu_3a6ab9e94cuda3std6ranges3__45__cpo6cbeginE)
_ZN34_INTERNAL_c9bb59a7_4_k_cu_3a6ab9e94cuda3std6ranges3__45__cpo6cbeginE:
	.zero		1
	.type		_ZN34_INTERNAL_c9bb59a7_4_k_cu_3a6ab9e94cuda3std6ranges3__45__cpo4sizeE,@object
	.size		_ZN34_INTERNAL_c9bb59a7_4_k_cu_3a6ab9e94cuda3std6ranges3__45__cpo4sizeE,(_ZN34_INTERNAL_c9bb59a7_4_k_cu_3a6ab9e94cuda3std3__48in_placeE - _ZN34_INTERNAL_c9bb59a7_4_k_cu_3a6ab9e94cuda3std6ranges3__45__cpo4sizeE)
_ZN34_INTERNAL_c9bb59a7_4_k_cu_3a6ab9e94cuda3std6ranges3__45__cpo4sizeE:
	.zero		1
	.type		_ZN34_INTERNAL_c9bb59a7_4_k_cu_3a6ab9e94cuda3std3__48in_placeE,@object
	.size		_ZN34_INTERNAL_c9bb59a7_4_k_cu_3a6ab9e94cuda3std3__48in_placeE,(_ZN34_INTERNAL_c9bb59a7_4_k_cu_3a6ab9e96thrust24THRUST_300001_SM_1000_NS12placeholders2_9E - _ZN34_INTERNAL_c9bb59a7_4_k_cu_3a6ab9e94cuda3std3__48in_placeE)
_ZN34_INTERNAL_c9bb59a7_4_k_cu_3a6ab9e94cuda3std3__48in_placeE:
	.zero		1
	.type		_ZN34_INTERNAL_c9bb59a7_4_k_cu_3a6ab9e96thrust24THRUST_300001_SM_1000_NS12placeholders2_9E,@object
	.size		_ZN34_INTERNAL_c9bb59a7_4_k_cu_3a6ab9e96thrust24THRUST_300001_SM_1000_NS12placeholders2_9E,(_ZN34_INTERNAL_c9bb59a7_4_k_cu_3a6ab9e94cuda3std3__45__cpo7crbeginE - _ZN34_INTERNAL_c9bb59a7_4_k_cu_3a6ab9e96thrust24THRUST_300001_SM_1000_NS12placeholders2_9E)
_ZN34_INTERNAL_c9bb59a7_4_k_cu_3a6ab9e96thrust24THRUST_300001_SM_1000_NS12placeholders2_9E:
	.zero		1
	.type		_ZN34_INTERNAL_c9bb59a7_4_k_cu_3a6ab9e94cuda3std3__45__cpo7crbeginE,@object
	.size		_ZN34_INTERNAL_c9bb59a7_4_k_cu_3a6ab9e94cuda3std3__45__cpo7crbeginE,(_ZN34_INTERNAL_c9bb59a7_4_k_cu_3a6ab9e94cuda3std6ranges3__45__cpo4nextE - _ZN34_INTERNAL_c9bb59a7_4_k_cu_3a6ab9e94cuda3std3__45__cpo7crbeginE)
_ZN34_INTERNAL_c9bb59a7_4_k_cu_3a6ab9e94cuda3std3__45__cpo7crbeginE:
	.zero		1
	.type		_ZN34_INTERNAL_c9bb59a7_4_k_cu_3a6ab9e94cuda3std6ranges3__45__cpo4nextE,@object
	.size		_ZN34_INTERNAL_c9bb59a7_4_k_cu_3a6ab9e94cuda3std6ranges3__45__cpo4nextE,(_ZN34_INTERNAL_c9bb59a7_4_k_cu_3a6ab9e96thrust24THRUST_300001_SM_1000_NS12placeholders2_1E - _ZN34_INTERNAL_c9bb59a7_4_k_cu_3a6ab9e94cuda3std6ranges3__45__cpo4nextE)
_ZN34_INTERNAL_c9bb59a7_4_k_cu_3a6ab9e94cuda3std6ranges3__45__cpo4nextE:
	.zero		1
	.type		_ZN34_INTERNAL_c9bb59a7_4_k_cu_3a6ab9e96thrust24THRUST_300001_SM_1000_NS12placeholders2_1E,@object
	.size		_ZN34_INTERNAL_c9bb59a7_4_k_cu_3a6ab9e96thrust24THRUST_300001_SM_1000_NS12placeholders2_1E,(_ZN34_INTERNAL_c9bb59a7_4_k_cu_3a6ab9e94cuda3std6ranges3__45__cpo4swapE - _ZN34_INTERNAL_c9bb59a7_4_k_cu_3a6ab9e96thrust24THRUST_300001_SM_1000_NS12placeholders2_1E)
_ZN34_INTERNAL_c9bb59a7_4_k_cu_3a6ab9e96thrust24THRUST_300001_SM_1000_NS12placeholders2_1E:
	.zero		1
	.type		_ZN34_INTERNAL_c9bb59a7_4_k_cu_3a6ab9e94cuda3std6ranges3__45__cpo4swapE,@object
	.size		_ZN34_INTERNAL_c9bb59a7_4_k_cu_3a6ab9e94cuda3std6ranges3__45__cpo4swapE,(_ZN34_INTERNAL_c9bb59a7_4_k_cu_3a6ab9e96thrust24THRUST_300001_SM_1000_NS12placeholders2_7E - _ZN34_INTERNAL_c9bb59a7_4_k_cu_3a6ab9e94cuda3std6ranges3__45__cpo4swapE)
_ZN34_INTERNAL_c9bb59a7_4_k_cu_3a6ab9e94cuda3std6ranges3__45__cpo4swapE:
	.zero		1
	.type		_ZN34_INTERNAL_c9bb59a7_4_k_cu_3a6ab9e96thrust24THRUST_300001_SM_1000_NS12placeholders2_7E,@object
	.size		_ZN34_INTERNAL_c9bb59a7_4_k_cu_3a6ab9e96thrust24THRUST_300001_SM_1000_NS12placeholders2_7E,(_ZN34_INTERNAL_c9bb59a7_4_k_cu_3a6ab9e94cuda3std3__45__cpo6rbeginE - _ZN34_INTERNAL_c9bb59a7_4_k_cu_3a6ab9e96thrust24THRUST_300001_SM_1000_NS12placeholders2_7E)
_ZN34_INTERNAL_c9bb59a7_4_k_cu_3a6ab9e96thrust24THRUST_300001_SM_1000_NS12placeholders2_7E:
	.zero		1
	.type		_ZN34_INTERNAL_c9bb59a7_4_k_cu_3a6ab9e94cuda3std3__45__cpo6rbeginE,@object
	.size		_ZN34_INTERNAL_c9bb59a7_4_k_cu_3a6ab9e94cuda3std3__45__cpo6rbeginE,(_ZN34_INTERNAL_c9bb59a7_4_k_cu_3a6ab9e94cuda3std6ranges3__45__cpo7advanceE - _ZN34_INTERNAL_c9bb59a7_4_k_cu_3a6ab9e94cuda3std3__45__cpo6rbeginE)
_ZN34_INTERNAL_c9bb59a7_4_k_cu_3a6ab9e94cuda3std3__45__cpo6rbeginE:
	.zero		1
	.type		_ZN34_INTERNAL_c9bb59a7_4_k_cu_3a6ab9e94cuda3std6ranges3__45__cpo7advanceE,@object
	.size		_ZN34_INTERNAL_c9bb59a7_4_k_cu_3a6ab9e94cuda3std6ranges3__45__cpo7advanceE,(_ZN34_INTERNAL_c9bb59a7_4_k_cu_3a6ab9e94cuda3std6ranges3__45__cpo8distanceE - _ZN34_INTERNAL_c9bb59a7_4_k_cu_3a6ab9e94cuda3std6ranges3__45__cpo7advanceE)
_ZN34_INTERNAL_c9bb59a7_4_k_cu_3a6ab9e94cuda3std6ranges3__45__cpo7advanceE:
	.zero		1
	.type		_ZN34_INTERNAL_c9bb59a7_4_k_cu_3a6ab9e94cuda3std6ranges3__45__cpo8distanceE,@object
	.size		_ZN34_INTERNAL_c9bb59a7_4_k_cu_3a6ab9e94cuda3std6ranges3__45__cpo8distanceE,(_ZN34_INTERNAL_c9bb59a7_4_k_cu_3a6ab9e94cuda3std3__47nulloptE - _ZN34_INTERNAL_c9bb59a7_4_k_cu_3a6ab9e94cuda3std6ranges3__45__cpo8distanceE)
_ZN34_INTERNAL_c9bb59a7_4_k_cu_3a6ab9e94cuda3std6ranges3__45__cpo8distanceE:
	.zero		1
	.type		_ZN34_INTERNAL_c9bb59a7_4_k_cu_3a6ab9e94cuda3std3__47nulloptE,@object
	.size		_ZN34_INTERNAL_c9bb59a7_4_k_cu_3a6ab9e94cuda3std3__47nulloptE,(_ZN34_INTERNAL_c9bb59a7_4_k_cu_3a6ab9e96thrust24THRUST_300001_SM_1000_NS12placeholders2_3E - _ZN34_INTERNAL_c9bb59a7_4_k_cu_3a6ab9e94cuda3std3__47nulloptE)
_ZN34_INTERNAL_c9bb59a7_4_k_cu_3a6ab9e94cuda3std3__47nulloptE:
	.zero		1
	.type		_ZN34_INTERNAL_c9bb59a7_4_k_cu_3a6ab9e96thrust24THRUST_300001_SM_1000_NS12placeholders2_3E,@object
	.size		_ZN34_INTERNAL_c9bb59a7_4_k_cu_3a6ab9e96thrust24THRUST_300001_SM_1000_NS12placeholders2_3E,(_ZN34_INTERNAL_c9bb59a7_4_k_cu_3a6ab9e94cuda3std3__45__cpo5beginE - _ZN34_INTERNAL_c9bb59a7_4_k_cu_3a6ab9e96thrust24THRUST_300001_SM_1000_NS12placeholders2_3E)
_ZN34_INTERNAL_c9bb59a7_4_k_cu_3a6ab9e96thrust24THRUST_300001_SM_1000_NS12placeholders2_3E:
	.zero		1
	.type		_ZN34_INTERNAL_c9bb59a7_4_k_cu_3a6ab9e94cuda3std3__45__cpo5beginE,@object
	.size		_ZN34_INTERNAL_c9bb59a7_4_k_cu_3a6ab9e94cuda3std3__45__cpo5beginE,(_ZN34_INTERNAL_c9bb59a7_4_k_cu_3a6ab9e94cuda3std6ranges3__45__cpo5beginE - _ZN34_INTERNAL_c9bb59a7_4_k_cu_3a6ab9e94cuda3std3__45__cpo5beginE)
_ZN34_INTERNAL_c9bb59a7_4_k_cu_3a6ab9e94cuda3std3__45__cpo5beginE:
	.zero		1
	.type		_ZN34_INTERNAL_c9bb59a7_4_k_cu_3a6ab9e94cuda3std6ranges3__45__cpo5beginE,@object
	.size		_ZN34_INTERNAL_c9bb59a7_4_k_cu_3a6ab9e94cuda3std6ranges3__45__cpo5beginE,(_ZN34_INTERNAL_c9bb59a7_4_k_cu_3a6ab9e94cuda3std3__436_GLOBAL__N__c9bb59a7_4_k_cu_3a6ab9e96ignoreE - _ZN34_INTERNAL_c9bb59a7_4_k_cu_3a6ab9e94cuda3std6ranges3__45__cpo5beginE)
_ZN34_INTERNAL_c9bb59a7_4_k_cu_3a6ab9e94cuda3std6ranges3__45__cpo5beginE:
	.zero		1
	.type		_ZN34_INTERNAL_c9bb59a7_4_k_cu_3a6ab9e94cuda3std3__436_GLOBAL__N__c9bb59a7_4_k_cu_3a6ab9e96ignoreE,@object
	.size		_ZN34_INTERNAL_c9bb59a7_4_k_cu_3a6ab9e94cuda3std3__436_GLOBAL__N__c9bb59a7_4_k_cu_3a6ab9e96ignoreE,(_ZN34_INTERNAL_c9bb59a7_4_k_cu_3a6ab9e94cuda3std6ranges3__45__cpo4dataE - _ZN34_INTERNAL_c9bb59a7_4_k_cu_3a6ab9e94cuda3std3__436_GLOBAL__N__c9bb59a7_4_k_cu_3a6ab9e96ignoreE)
_ZN34_INTERNAL_c9bb59a7_4_k_cu_3a6ab9e94cuda3std3__436_GLOBAL__N__c9bb59a7_4_k_cu_3a6ab9e96ignoreE:
	.zero		1
	.type		_ZN34_INTERNAL_c9bb59a7_4_k_cu_3a6ab9e94cuda3std6ranges3__45__cpo4dataE,@object
	.size		_ZN34_INTERNAL_c9bb59a7_4_k_cu_3a6ab9e94cuda3std6ranges3__45__cpo4dataE,(_ZN34_INTERNAL_c9bb59a7_4_k_cu_3a6ab9e96thrust24THRUST_300001_SM_1000_NS12placeholders2_6E - _ZN34_INTERNAL_c9bb59a7_4_k_cu_3a6ab9e94cuda3std6ranges3__45__cpo4dataE)
_ZN34_INTERNAL_c9bb59a7_4_k_cu_3a6ab9e94cuda3std6ranges3__45__cpo4dataE:
	.zero		1
	.type		_ZN34_INTERNAL_c9bb59a7_4_k_cu_3a6ab9e96thrust24THRUST_300001_SM_1000_NS12placeholders2_6E,@object
	.size		_ZN34_INTERNAL_c9bb59a7_4_k_cu_3a6ab9e96thrust24THRUST_300001_SM_1000_NS12placeholders2_6E,(_ZN34_INTERNAL_c9bb59a7_4_k_cu_3a6ab9e94cuda3std3__45__cpo4cendE - _ZN34_INTERNAL_c9bb59a7_4_k_cu_3a6ab9e96thrust24THRUST_300001_SM_1000_NS12placeholders2_6E)
_ZN34_INTERNAL_c9bb59a7_4_k_cu_3a6ab9e96thrust24THRUST_300001_SM_1000_NS12placeholders2_6E:
	.zero		1
	.type		_ZN34_INTERNAL_c9bb59a7_4_k_cu_3a6ab9e94cuda3std3__45__cpo4cendE,@object
	.size		_ZN34_INTERNAL_c9bb59a7_4_k_cu_3a6ab9e94cuda3std3__45__cpo4cendE,(_ZN34_INTERNAL_c9bb59a7_4_k_cu_3a6ab9e94cuda3std6ranges3__45__cpo4cendE - _ZN34_INTERNAL_c9bb59a7_4_k_cu_3a6ab9e94cuda3std3__45__cpo4cendE)
_ZN34_INTERNAL_c9bb59a7_4_k_cu_3a6ab9e94cuda3std3__45__cpo4cendE:
	.zero		1
	.type		_ZN34_INTERNAL_c9bb59a7_4_k_cu_3a6ab9e94cuda3std6ranges3__45__cpo4cendE,@object
	.size		_ZN34_INTERNAL_c9bb59a7_4_k_cu_3a6ab9e94cuda3std6ranges3__45__cpo4cendE,(_ZN34_INTERNAL_c9bb59a7_4_k_cu_3a6ab9e94cuda3std6ranges3__45__cpo5ssizeE - _ZN34_INTERNAL_c9bb59a7_4_k_cu_3a6ab9e94cuda3std6ranges3__45__cpo4cendE)
_ZN34_INTERNAL_c9bb59a7_4_k_cu_3a6ab9e94cuda3std6ranges3__45__cpo4cendE:
	.zero		1
	.type		_ZN34_INTERNAL_c9bb59a7_4_k_cu_3a6ab9e94cuda3std6ranges3__45__cpo5ssizeE,@object
	.size		_ZN34_INTERNAL_c9bb59a7_4_k_cu_3a6ab9e94cuda3std6ranges3__45__cpo5ssizeE,(_ZN34_INTERNAL_c9bb59a7_4_k_cu_3a6ab9e94cuda3std3__420unreachable_sentinelE - _ZN34_INTERNAL_c9bb59a7_4_k_cu_3a6ab9e94cuda3std6ranges3__45__cpo5ssizeE)
_ZN34_INTERNAL_c9bb59a7_4_k_cu_3a6ab9e94cuda3std6ranges3__45__cpo5ssizeE:
	.zero		1
	.type		_ZN34_INTERNAL_c9bb59a7_4_k_cu_3a6ab9e94cuda3std3__420unreachable_sentinelE,@object
	.size		_ZN34_INTERNAL_c9bb59a7_4_k_cu_3a6ab9e94cuda3std3__420unreachable_sentinelE,(_ZN34_INTERNAL_c9bb59a7_4_k_cu_3a6ab9e96thrust24THRUST_300001_SM_1000_NS12placeholders3_10E - _ZN34_INTERNAL_c9bb59a7_4_k_cu_3a6ab9e94cuda3std3__420unreachable_sentinelE)
_ZN34_INTERNAL_c9bb59a7_4_k_cu_3a6ab9e94cuda3std3__420unreachable_sentinelE:
	.zero		1
	.type		_ZN34_INTERNAL_c9bb59a7_4_k_cu_3a6ab9e96thrust24THRUST_300001_SM_1000_NS12placeholders3_10E,@object
	.size		_ZN34_INTERNAL_c9bb59a7_4_k_cu_3a6ab9e96thrust24THRUST_300001_SM_1000_NS12placeholders3_10E,(_ZN34_INTERNAL_c9bb59a7_4_k_cu_3a6ab9e94cuda3std3__45__cpo5crendE - _ZN34_INTERNAL_c9bb59a7_4_k_cu_3a6ab9e96thrust24THRUST_300001_SM_1000_NS12placeholders3_10E)
_ZN34_INTERNAL_c9bb59a7_4_k_cu_3a6ab9e96thrust24THRUST_300001_SM_1000_NS12placeholders3_10E:
	.zero		1
	.type		_ZN34_INTERNAL_c9bb59a7_4_k_cu_3a6ab9e94cuda3std3__45__cpo5crendE,@object
	.size		_ZN34_INTERNAL_c9bb59a7_4_k_cu_3a6ab9e94cuda3std3__45__cpo5crendE,(_ZN34_INTERNAL_c9bb59a7_4_k_cu_3a6ab9e94cuda3std6ranges3__45__cpo4prevE - _ZN34_INTERNAL_c9bb59a7_4_k_cu_3a6ab9e94cuda3std3__45__cpo5crendE)
_ZN34_INTERNAL_c9bb59a7_4_k_cu_3a6ab9e94cuda3std3__45__cpo5crendE:
	.zero		1
	.type		_ZN34_INTERNAL_c9bb59a7_4_k_cu_3a6ab9e94cuda3std6ranges3__45__cpo4prevE,@object
	.size		_ZN34_INTERNAL_c9bb59a7_4_k_cu_3a6ab9e94cuda3std6ranges3__45__cpo4prevE,(_ZN34_INTERNAL_c9bb59a7_4_k_cu_3a6ab9e96thrust24THRUST_300001_SM_1000_NS12placeholders2_2E - _ZN34_INTERNAL_c9bb59a7_4_k_cu_3a6ab9e94cuda3std6ranges3__45__cpo4prevE)
_ZN34_INTERNAL_c9bb59a7_4_k_cu_3a6ab9e94cuda3std6ranges3__45__cpo4prevE:
	.zero		1
	.type		_ZN34_INTERNAL_c9bb59a7_4_k_cu_3a6ab9e96thrust24THRUST_300001_SM_1000_NS12placeholders2_2E,@object
	.size		_ZN34_INTERNAL_c9bb59a7_4_k_cu_3a6ab9e96thrust24THRUST_300001_SM_1000_NS12placeholders2_2E,(_ZN34_INTERNAL_c9bb59a7_4_k_cu_3a6ab9e94cuda3std6ranges3__45__cpo9iter_moveE - _ZN34_INTERNAL_c9bb59a7_4_k_cu_3a6ab9e96thrust24THRUST_300001_SM_1000_NS12placeholders2_2E)
_ZN34_INTERNAL_c9bb59a7_4_k_cu_3a6ab9e96thrust24THRUST_300001_SM_1000_NS12placeholders2_2E:
	.zero		1
	.type		_ZN34_INTERNAL_c9bb59a7_4_k_cu_3a6ab9e94cuda3std6ranges3__45__cpo9iter_moveE,@object
	.size		_ZN34_INTERNAL_c9bb59a7_4_k_cu_3a6ab9e94cuda3std6ranges3__45__cpo9iter_moveE,(_ZN34_INTERNAL_c9bb59a7_4_k_cu_3a6ab9e96thrust24THRUST_300001_SM_1000_NS12placeholders2_8E - _ZN34_INTERNAL_c9bb59a7_4_k_cu_3a6ab9e94cuda3std6ranges3__45__cpo9iter_moveE)
_ZN34_INTERNAL_c9bb59a7_4_k_cu_3a6ab9e94cuda3std6ranges3__45__cpo9iter_moveE:
	.zero		1
	.type		_ZN34_INTERNAL_c9bb59a7_4_k_cu_3a6ab9e96thrust24THRUST_300001_SM_1000_NS12placeholders2_8E,@object
	.size		_ZN34_INTERNAL_c9bb59a7_4_k_cu_3a6ab9e96thrust24THRUST_300001_SM_1000_NS12placeholders2_8E,(_ZN34_INTERNAL_c9bb59a7_4_k_cu_3a6ab9e94cuda3std3__45__cpo4rendE - _ZN34_INTERNAL_c9bb59a7_4_k_cu_3a6ab9e96thrust24THRUST_300001_SM_1000_NS12placeholders2_8E)
_ZN34_INTERNAL_c9bb59a7_4_k_cu_3a6ab9e96thrust24THRUST_300001_SM_1000_NS12placeholders2_8E:
	.zero		1
	.type		_ZN34_INTERNAL_c9bb59a7_4_k_cu_3a6ab9e94cuda3std3__45__cpo4rendE,@object
	.size		_ZN34_INTERNAL_c9bb59a7_4_k_cu_3a6ab9e94cuda3std3__45__cpo4rendE,(_ZN34_INTERNAL_c9bb59a7_4_k_cu_3a6ab9e94cuda3std6ranges3__45__cpo9iter_swapE - _ZN34_INTERNAL_c9bb59a7_4_k_cu_3a6ab9e94cuda3std3__45__cpo4rendE)
_ZN34_INTERNAL_c9bb59a7_4_k_cu_3a6ab9e94cuda3std3__45__cpo4rendE:
	.zero		1
	.type		_ZN34_INTERNAL_c9bb59a7_4_k_cu_3a6ab9e94cuda3std6ranges3__45__cpo9iter_swapE,@object
	.size		_ZN34_INTERNAL_c9bb59a7_4_k_cu_3a6ab9e94cuda3std6ranges3__45__cpo9iter_swapE,(_ZN34_INTERNAL_c9bb59a7_4_k_cu_3a6ab9e96thrust24THRUST_300001_SM_1000_NS6system6detail10sequential3seqE - _ZN34_INTERNAL_c9bb59a7_4_k_cu_3a6ab9e94cuda3std6ranges3__45__cpo9iter_swapE)
_ZN34_INTERNAL_c9bb59a7_4_k_cu_3a6ab9e94cuda3std6ranges3__45__cpo9iter_swapE:
	.zero		1
	.type		_ZN34_INTERNAL_c9bb59a7_4_k_cu_3a6ab9e96thrust24THRUST_300001_SM_1000_NS6system6detail10sequential3seqE,@object
	.size		_ZN34_INTERNAL_c9bb59a7_4_k_cu_3a6ab9e96thrust24THRUST_300001_SM_1000_NS6system6detail10sequential3seqE,(_ZN34_INTERNAL_c9bb59a7_4_k_cu_3a6ab9e94cuda3std3__48unexpectE - _ZN34_INTERNAL_c9bb59a7_4_k_cu_3a6ab9e96thrust24THRUST_300001_SM_1000_NS6system6detail10sequential3seqE)
_ZN34_INTERNAL_c9bb59a7_4_k_cu_3a6ab9e96thrust24THRUST_300001_SM_1000_NS6system6detail10sequential3seqE:
	.zero		1
	.type		_ZN34_INTERNAL_c9bb59a7_4_k_cu_3a6ab9e94cuda3std3__48unexpectE,@object
	.size		_ZN34_INTERNAL_c9bb59a7_4_k_cu_3a6ab9e94cuda3std3__48unexpectE,(_ZN34_INTERNAL_c9bb59a7_4_k_cu_3a6ab9e96thrust24THRUST_300001_SM_1000_NS12placeholders2_4E - _ZN34_INTERNAL_c9bb59a7_4_k_cu_3a6ab9e94cuda3std3__48unexpectE)
_ZN34_INTERNAL_c9bb59a7_4_k_cu_3a6ab9e94cuda3std3__48unexpectE:
	.zero		1
	.type		_ZN34_INTERNAL_c9bb59a7_4_k_cu_3a6ab9e96thrust24THRUST_300001_SM_1000_NS12placeholders2_4E,@object
	.size		_ZN34_INTERNAL_c9bb59a7_4_k_cu_3a6ab9e96thrust24THRUST_300001_SM_1000_NS12placeholders2_4E,(_ZN34_INTERNAL_c9bb59a7_4_k_cu_3a6ab9e94cuda3std3__45__cpo3endE - _ZN34_INTERNAL_c9bb59a7_4_k_cu_3a6ab9e96thrust24THRUST_300001_SM_1000_NS12placeholders2_4E)
_ZN34_INTERNAL_c9bb59a7_4_k_cu_3a6ab9e96thrust24THRUST_300001_SM_1000_NS12placeholders2_4E:
	.zero		1
	.type		_ZN34_INTERNAL_c9bb59a7_4_k_cu_3a6ab9e94cuda3std3__45__cpo3endE,@object
	.size		_ZN34_INTERNAL_c9bb59a7_4_k_cu_3a6ab9e94cuda3std3__45__cpo3endE,(_ZN34_INTERNAL_c9bb59a7_4_k_cu_3a6ab9e94cuda3std6ranges3__45__cpo3endE - _ZN34_INTERNAL_c9bb59a7_4_k_cu_3a6ab9e94cuda3std3__45__cpo3endE)
_ZN34_INTERNAL_c9bb59a7_4_k_cu_3a6ab9e94cuda3std3__45__cpo3endE:
	.zero		1
	.type		_ZN34_INTERNAL_c9bb59a7_4_k_cu_3a6ab9e94cuda3std6ranges3__45__cpo3endE,@object
	.size		_ZN34_INTERNAL_c9bb59a7_4_k_cu_3a6ab9e94cuda3std6ranges3__45__cpo3endE,(_ZN34_INTERNAL_c9bb59a7_4_k_cu_3a6ab9e94cuda3std3__419piecewise_constructE - _ZN34_INTERNAL_c9bb59a7_4_k_cu_3a6ab9e94cuda3std6ranges3__45__cpo3endE)
_ZN34_INTERNAL_c9bb59a7_4_k_cu_3a6ab9e94cuda3std6ranges3__45__cpo3endE:
	.zero		1
	.type		_ZN34_INTERNAL_c9bb59a7_4_k_cu_3a6ab9e94cuda3std3__419piecewise_constructE,@object
	.size		_ZN34_INTERNAL_c9bb59a7_4_k_cu_3a6ab9e94cuda3std3__419piecewise_constructE,(_ZN34_INTERNAL_c9bb59a7_4_k_cu_3a6ab9e94cuda3std6ranges3__45__cpo5cdataE - _ZN34_INTERNAL_c9bb59a7_4_k_cu_3a6ab9e94cuda3std3__419piecewise_constructE)
_ZN34_INTERNAL_c9bb59a7_4_k_cu_3a6ab9e94cuda3std3__419piecewise_constructE:
	.zero		1
	.type		_ZN34_INTERNAL_c9bb59a7_4_k_cu_3a6ab9e94cuda3std6ranges3__45__cpo5cdataE,@object
	.size		_ZN34_INTERNAL_c9bb59a7_4_k_cu_3a6ab9e94cuda3std6ranges3__45__cpo5cdataE,(.L_31 - _ZN34_INTERNAL_c9bb59a7_4_k_cu_3a6ab9e94cuda3std6ranges3__45__cpo5cdataE)
_ZN34_INTERNAL_c9bb59a7_4_k_cu_3a6ab9e94cuda3std6ranges3__45__cpo5cdataE:
	.zero		1
.L_31:


//--------------------- .nv.shared._Z21check_slack_conditionPKfS0_S0_Pii --------------------------
	.section	.nv.shared._Z21check_slack_conditionPKfS0_S0_Pii,"aw",@nobits
	.sectionflags	@""
	.align	16
	.zero		1024


//--------------------- .nv.shared._Z24check_feasible_conditionPKfPKiS0_S0_Pii --------------------------
	.section	.nv.shared._Z24check_feasible_conditionPKfPKiS0_S0_Pii,"aw",@nobits
	.sectionflags	@""
	.align	16
	.zero		1024


//--------------------- .nv.shared._Z13reset_d_foundv --------------------------
	.section	.nv.shared._Z13reset_d_foundv,"aw",@nobits
	.sectionflags	@""
	.align	16
	.zero		1024


//--------------------- .nv.shared._Z9check_bklPKfPKiS2_i --------------------------
	.section	.nv.shared._Z9check_bklPKfPKiS2_i,"aw",@nobits
	.sectionflags	@""
	.align	16
	.zero		1024


//--------------------- .nv.shared._Z8check_RkPKiS0_S0_i --------------------------
	.section	.nv.shared._Z8check_RkPKiS0_S0_i,"aw",@nobits
	.sectionflags	@""
	.align	16
	.zero		1024


//--------------------- .nv.shared._Z15reset_d_changedv --------------------------
	.section	.nv.shared._Z15reset_d_changedv,"aw",@nobits
	.sectionflags	@""
	.align	16
	.zero		1024


//--------------------- .nv.shared._Z8update_QPiPKiS1_ --------------------------
	.section	.nv.shared._Z8update_QPiPKiS1_,"aw",@nobits
	.sectionflags	@""
	.align	16
	.zero		1024


//--------------------- .nv.shared._Z16finalize_epsilonPKfiPiS1_ --------------------------
	.section	.nv.shared._Z16finalize_epsilonPKfiPiS1_,"aw",@nobits
	.sectionflags	@""
	.align	16
	.zero		1024


//--------------------- .nv.shared._Z13process_cyclePfS_PiPKiS2_iS0_S0_ --------------------------
	.section	.nv.shared._Z13process_cyclePfS_PiPKiS2_iS0_S0_,"aw",@nobits
	.sectionflags	@""
	.align	16
	.zero		1024


//--------------------- .nv.shared._Z23find_min_valid_atomic2dPKfPKiS2_i --------------------------
	.section	.nv.shared._Z23find_min_valid_atomic2dPKfPKiS2_i,"aw",@nobits
	.sectionflags	@""
	.align	16
	.zero		1024


//--------------------- .nv.shared._Z18find_most_negativePKfiPiS1_ --------------------------
	.section	.nv.shared._Z18find_most_negativePKfiPiS1_,"aw",@nobits
	.sectionflags	@""
	.align	16
.nv.shared._Z18find_most_negativePKfiPiS1_:
	.zero		3072


//--------------------- .nv.shared._Z11init_minvalv --------------------------
	.section	.nv.shared._Z11init_minvalv,"aw",@nobits
	.sectionflags	@""
	.align	16
	.zero		1024


//--------------------- .nv.shared._Z13find_negativePKfiPiS1_ --------------------------
	.section	.nv.shared._Z13find_negativePKfiPiS1_,"aw",@nobits
	.sectionflags	@""
	.align	16
	.zero		1024


//--------------------- .nv.shared._Z12update_dualsPiS_PfS0_i --------------------------
	.section	.nv.shared._Z12update_dualsPiS_PfS0_i,"aw",@nobits
	.sectionflags	@""
	.align	16
	.zero		1024


//--------------------- .nv.shared._Z15set_array_valuePiii --------------------------
	.section	.nv.shared._Z15set_array_valuePiii,"aw",@nobits
	.sectionflags	@""
	.align	16
	.zero		1024


//--------------------- .nv.shared._Z16solve_1bc_kerneliPKiPiS1_PKfS1_S1_ --------------------------
	.section	.nv.shared._Z16solve_1bc_kerneliPKiPiS1_PKfS1_S1_,"aw",@nobits
	.sectionflags	@""
	.align	16
	.zero		1024


//--------------------- .nv.shared._Z11find_argminPKfPiPfi --------------------------
	.section	.nv.shared._Z11find_argminPKfPiPfi,"aw",@nobits
	.sectionflags	@""
	.align	16
.nv.shared._Z11find_argminPKfPiPfi:
	.zero		3072


//--------------------- .nv.shared._Z9compute_BPKfS0_S0_Pfi --------------------------
	.section	.nv.shared._Z9compute_BPKfS0_S0_Pfi,"aw",@nobits
	.sectionflags	@""
	.align	16
	.zero		1024


//--------------------- .nv.constant0._ZN3cub18CUB_300001_SM_10006detail11EmptyKernelIvEEvv --------------------------
	.section	.nv.constant0._ZN3cub18CUB_300001_SM_10006detail11EmptyKernelIvEEvv,"a",@progbits
	.sectionflags	@""
	.align	4
.nv.constant0._ZN3cub18CUB_300001_SM_10006detail11EmptyKernelIvEEvv:
	.zero		896


//--------------------- .nv.constant0._Z21check_slack_conditionPKfS0_S0_Pii --------------------------
	.section	.nv.constant0._Z21check_slack_conditionPKfS0_S0_Pii,"a",@progbits
	.sectionflags	@""
	.align	4
.nv.constant0._Z21check_slack_conditionPKfS0_S0_Pii:
	.zero		932


//--------------------- .nv.constant0._Z24check_feasible_conditionPKfPKiS0_S0_Pii --------------------------
	.section	.nv.constant0._Z24check_feasible_conditionPKfPKiS0_S0_Pii,"a",@progbits
	.sectionflags	@""
	.align	4
.nv.constant0._Z24check_feasible_conditionPKfPKiS0_S0_Pii:
	.zero		940


//--------------------- .nv.constant0._Z13reset_d_foundv --------------------------
	.section	.nv.constant0._Z13reset_d_foundv,"a",@progbits
	.sectionflags	@""
	.align	4
.nv.constant0._Z13reset_d_foundv:
	.zero		896


//--------------------- .nv.constant0._Z9check_bklPKfPKiS2_i --------------------------
	.section	.nv.constant0._Z9check_bklPKfPKiS2_i,"a",@progbits
	.sectionflags	@""
	.align	4
.nv.constant0._Z9check_bklPKfPKiS2_i:
	.zero		924


//--------------------- .nv.constant0._Z8check_RkPKiS0_S0_i --------------------------
	.section	.nv.constant0._Z8check_RkPKiS0_S0_i,"a",@progbits
	.sectionflags	@""
	.align	4
.nv.constant0._Z8check_RkPKiS0_S0_i:
	.zero		924


//--------------------- .nv.constant0._Z15reset_d_changedv --------------------------
	.section	.nv.constant0._Z15reset_d_changedv,"a",@progbits
	.sectionflags	@""
	.align	4
.nv.constant0._Z15reset_d_changedv:
	.zero		896


//--------------------- .nv.constant0._Z8update_QPiPKiS1_ --------------------------
	.section	.nv.constant0._Z8update_QPiPKiS1_,"a",@progbits
	.sectionflags	@""
	.align	4
.nv.constant0._Z8update_QPiPKiS1_:
	.zero		920


//--------------------- .nv.constant0._Z16finalize_epsilonPKfiPiS1_ --------------------------
	.section	.nv.constant0._Z16finalize_epsilonPKfiPiS1_,"a",@progbits
	.sectionflags	@""
	.align	4
.nv.constant0._Z16finalize_epsilonPKfiPiS1_:
	.zero		928


//--------------------- .nv.constant0._Z13process_cyclePfS_PiPKiS2_iS0_S0_ --------------------------
	.section	.nv.constant0._Z13process_cyclePfS_PiPKiS2_iS0_S0_,"a",@progbits
	.sectionflags	@""
	.align	4
.nv.constant0._Z13process_cyclePfS_PiPKiS2_iS0_S0_:
	.zero		960


//--------------------- .nv.constant0._Z23find_min_valid_atomic2dPKfPKiS2_i --------------------------
	.section	.nv.constant0._Z23find_min_valid_atomic2dPKfPKiS2_i,"a",@progbits
	.sectionflags	@""
	.align	4
.nv.constant0._Z23find_min_valid_atomic2dPKfPKiS2_i:
	.zero		924


//--------------------- .nv.constant0._Z18find_most_negativePKfiPiS1_ --------------------------
	.section	.nv.constant0._Z18find_most_negativePKfiPiS1_,"a",@progbits
	.sectionflags	@""
	.align	4
.nv.constant0._Z18find_most_negativePKfiPiS1_:
	.zero		928


//--------------------- .nv.constant0._Z11init_minvalv --------------------------
	.section	.nv.constant0._Z11init_minvalv,"a",@progbits
	.sectionflags	@""
	.align	4
.nv.constant0._Z11init_minvalv:
	.zero		896


//--------------------- .nv.constant0._Z13find_negativePKfiPiS1_ --------------------------
	.section	.nv.constant0._Z13find_negativePKfiPiS1_,"a",@progbits
	.sectionflags	@""
	.align	4
.nv.constant0._Z13find_negativePKfiPiS1_:
	.zero		928


//--------------------- .nv.constant0._Z12update_dualsPiS_PfS0_i --------------------------
	.section	.nv.constant0._Z12update_dualsPiS_PfS0_i,"a",@progbits
	.sectionflags	@""
	.align	4
.nv.constant0._Z12update_dualsPiS_PfS0_i:
	.zero		932


//--------------------- .nv.constant0._Z15set_array_valuePiii --------------------------
	.section	.nv.constant0._Z15set_array_valuePiii,"a",@progbits
	.sectionflags	@""
	.align	4
.nv.constant0._Z15set_array_valuePiii:
	.zero		912


//--------------------- .nv.constant0._Z16solve_1bc_kerneliPKiPiS1_PKfS1_S1_ --------------------------
	.section	.nv.constant0._Z16solve_1bc_kerneliPKiPiS1_PKfS1_S1_,"a",@progbits
	.sectionflags	@""
	.align	4
.nv.constant0._Z16solve_1bc_kerneliPKiPiS1_PKfS1_S1_:
	.zero		952


//--------------------- .nv.constant0._Z11find_argminPKfPiPfi --------------------------
	.section	.nv.constant0._Z11find_argminPKfPiPfi,"a",@progbits
	.sectionflags	@""
	.align	4
.nv.constant0._Z11find_argminPKfPiPfi:
	.zero		924


//--------------------- .nv.constant0._Z9compute_BPKfS0_S0_Pfi --------------------------
	.section	.nv.constant0._Z9compute_BPKfS0_S0_Pfi,"a",@progbits
	.sectionflags	@""
	.align	4
.nv.constant0._Z9compute_BPKfS0_S0_Pfi:
	.zero		932


//--------------------- SYMBOLS --------------------------

	.type		.nv.reservedSmem.offset0,@object
	.size		.nv.reservedSmem.offset0,0x4
	.type		.nv.reservedSmem.cap,@object
	.size		.nv.reservedSmem.cap,0x4
